	.target	sm_103a

	.elftype	@"ET_EXEC"


//--------------------- .note.nv.tkinfo           --------------------------
	.section	.note.nv.tkinfo,"",@"SHT_NOTE"
	.sectionflags	@"SHF_NOTE_NV_TKINFO"
	.tkinfo
        /*0018*/ 	.word	0x00000002
        /*0030*/ 	.string	""
        /*0030*/ 	.string	"ptxas"
        /*0030*/ 	.string	"Cuda compilation tools, release 13.0, V13.0.88"
        /*0030*/ 	.string	"Build cuda_13.0.r13.0/compiler.36424714_0"
        /*0030*/ 	.string	"-arch sm_103a -m 64 "



//--------------------- .note.nv.cuinfo           --------------------------
	.section	.note.nv.cuinfo,"",@"SHT_NOTE"
	.sectionflags	@"SHF_NOTE_NV_CUINFO"
        /*0018*/ 	.short	0x0002
        /*001a*/ 	.short	0x0067
        /*001c*/ 	.short	0x0082
	.zero		2


//--------------------- .nv.info                  --------------------------
	.section	.nv.info,"",@"SHT_CUDA_INFO"
	.align	4


	//----- nvinfo : EIATTR_REGCOUNT
	.align		4
        /*0000*/ 	.byte	0x04, 0x2f
        /*0002*/ 	.short	(.L_12 - .L_11)
	.align		4
.L_11:
        /*0004*/ 	.word	index@(_ZN7cutlass13device_kernelIN5flash11enable_sm90INS1_16FlashAttnFwdSm90INS1_25CollectiveMainloopFwdSm90ILi2EN4cute5tupleIJNS5_1CILi1EEES8_S8_EEENS6_IJNS7_ILi128EEENS7_ILi112EEENS7_ILi192EEEEEELi192ENS_6half_tEfNS_4arch4Sm90ELb1ELb0ELb0ELb1ELb0ELb1ELb0ELb1ELb1ELb0ELb0ELb0EEENS1_21CollectiveEpilogueFwdINS6_IJSA_SC_SB_EEES9_SE_SG_Li256ELb1ELb0ELb0ELb0EEENS1_36VarlenDynamicPersistentTileSchedulerILi128ELi112ELi256ELi32ELb0ELb0ELb1ELb1ELb1ELb1EEEEEEEEEvNT_6ParamsE)
        /*0008*/ 	.word	0x00000004


	//----- nvinfo : EIATTR_FRAME_SIZE
	.align		4
.L_12:
        /*000c*/ 	.byte	0x04, 0x11
        /*000e*/ 	.short	(.L_14 - .L_13)
	.align		4
.L_13:
        /*0010*/ 	.word	index@(_ZN7cutlass13device_kernelIN5flash11enable_sm90INS1_16FlashAttnFwdSm90INS1_25CollectiveMainloopFwdSm90ILi2EN4cute5tupleIJNS5_1CILi1EEES8_S8_EEENS6_IJNS7_ILi128EEENS7_ILi112EEENS7_ILi192EEEEEELi192ENS_6half_tEfNS_4arch4Sm90ELb1ELb0ELb0ELb1ELb0ELb1ELb0ELb1ELb1ELb0ELb0ELb0EEENS1_21CollectiveEpilogueFwdINS6_IJSA_SC_SB_EEES9_SE_SG_Li256ELb1ELb0ELb0ELb0EEENS1_36VarlenDynamicPersistentTileSchedulerILi128ELi112ELi256ELi32ELb0ELb0ELb1ELb1ELb1ELb1EEEEEEEEEvNT_6ParamsE)
        /*0014*/ 	.word	0x00000000


	//----- nvinfo : EIATTR_REGCOUNT
	.align		4
.L_14:
        /*0018*/ 	.byte	0x04, 0x2f
        /*001a*/ 	.short	(.L_16 - .L_15)
	.align		4
.L_15:
        /*001c*/ 	.word	index@(_ZN7cutlass13device_kernelIN5flash11enable_sm90INS1_16FlashAttnFwdSm90INS1_25CollectiveMainloopFwdSm90ILi2EN4cute5tupleIJNS5_1CILi1EEES8_S8_EEENS6_IJNS7_ILi128EEENS7_ILi112EEENS7_ILi192EEEEEELi192ENS_6half_tEfNS_4arch4Sm90ELb1ELb0ELb0ELb1ELb0ELb0ELb0ELb1ELb1ELb0ELb0ELb0EEENS1_21CollectiveEpilogueFwdINS6_IJSA_SC_SB_EEES9_SE_SG_Li256ELb1ELb0ELb0ELb0EEENS1_36VarlenDynamicPersistentTileSchedulerILi128ELi112ELi256ELi32ELb0ELb0ELb1ELb1ELb1ELb1EEEEEEEEEvNT_6ParamsE)
        /*0020*/ 	.word	0x00000004


	//----- nvinfo : EIATTR_FRAME_SIZE
	.align		4
.L_16:
        /*0024*/ 	.byte	0x04, 0x11
        /*0026*/ 	.short	(.L_18 - .L_17)
	.align		4
.L_17:
        /*0028*/ 	.word	index@(_ZN7cutlass13device_kernelIN5flash11enable_sm90INS1_16FlashAttnFwdSm90INS1_25CollectiveMainloopFwdSm90ILi2EN4cute5tupleIJNS5_1CILi1EEES8_S8_EEENS6_IJNS7_ILi128EEENS7_ILi112EEENS7_ILi192EEEEEELi192ENS_6half_tEfNS_4arch4Sm90ELb1ELb0ELb0ELb1ELb0ELb0ELb0ELb1ELb1ELb0ELb0ELb0EEENS1_21CollectiveEpilogueFwdINS6_IJSA_SC_SB_EEES9_SE_SG_Li256ELb1ELb0ELb0ELb0EEENS1_36VarlenDynamicPersistentTileSchedulerILi128ELi112ELi256ELi32ELb0ELb0ELb1ELb1ELb1ELb1EEEEEEEEEvNT_6ParamsE)
        /*002c*/ 	.word	0x00000000


	//----- nvinfo : EIATTR_REGCOUNT
	.align		4
.L_18:
        /*0030*/ 	.byte	0x04, 0x2f
        /*0032*/ 	.short	(.L_20 - .L_19)
	.align		4
.L_19:
        /*0034*/ 	.word	index@(_ZN7cutlass13device_kernelIN5flash11enable_sm90INS1_16FlashAttnFwdSm90INS1_25CollectiveMainloopFwdSm90ILi2EN4cute5tupleIJNS5_1CILi1EEES8_S8_EEENS6_IJNS7_ILi128EEENS7_ILi112EEENS7_ILi192EEEEEELi192ENS_6half_tEfNS_4arch4Sm90ELb1ELb0ELb0ELb0ELb0ELb0ELb0ELb1ELb1ELb0ELb0ELb0EEENS1_21CollectiveEpilogueFwdINS6_IJSA_SC_SB_EEES9_SE_SG_Li256ELb0ELb0ELb0ELb0EEENS1_30DynamicPersistentTileSchedulerILi256ELi32ELb0ELb0ELb1EEEEEEEEEvNT_6ParamsE)
        /*0038*/ 	.word	0x00000004


	//----- nvinfo : EIATTR_FRAME_SIZE
	.align		4
.L_20:
        /*003c*/ 	.byte	0x04, 0x11
        /*003e*/ 	.short	(.L_22 - .L_21)
	.align		4
.L_21:
        /*0040*/ 	.word	index@(_ZN7cutlass13device_kernelIN5flash11enable_sm90INS1_16FlashAttnFwdSm90INS1_25CollectiveMainloopFwdSm90ILi2EN4cute5tupleIJNS5_1CILi1EEES8_S8_EEENS6_IJNS7_ILi128EEENS7_ILi112EEENS7_ILi192EEEEEELi192ENS_6half_tEfNS_4arch4Sm90ELb1ELb0ELb0ELb0ELb0ELb0ELb0ELb1ELb1ELb0ELb0ELb0EEENS1_21CollectiveEpilogueFwdINS6_IJSA_SC_SB_EEES9_SE_SG_Li256ELb0ELb0ELb0ELb0EEENS1_30DynamicPersistentTileSchedulerILi256ELi32ELb0ELb0ELb1EEEEEEEEEvNT_6ParamsE)
        /*0044*/ 	.word	0x00000000


	//----- nvinfo : EIATTR_REGCOUNT
	.align		4
.L_22:
        /*0048*/ 	.byte	0x04, 0x2f
        /*004a*/ 	.short	(.L_24 - .L_23)
	.align		4
.L_23:
        /*004c*/ 	.word	index@(_ZN7cutlass13device_kernelIN5flash11enable_sm90INS1_16FlashAttnFwdSm90INS1_25CollectiveMainloopFwdSm90ILi2EN4cute5tupleIJNS5_1CILi1EEES8_S8_EEENS6_IJNS7_ILi128EEENS7_ILi96EEENS7_ILi192EEEEEELi192ENS_6half_tEfNS_4arch4Sm90ELb0ELb1ELb0ELb1ELb0ELb1ELb0ELb1ELb1ELb0ELb0ELb0EEENS1_21CollectiveEpilogueFwdINS6_IJSA_SC_SB_EEES9_SE_SG_Li256ELb1ELb0ELb0ELb0EEENS1_36VarlenDynamicPersistentTileSchedulerILi128ELi96ELi256ELi32ELb0ELb0ELb1ELb1ELb0ELb1EEEEEEEEEvNT_6ParamsE)
        /*0050*/ 	.word	0x00000004


	//----- nvinfo : EIATTR_FRAME_SIZE
	.align		4
.L_24:
        /*0054*/ 	.byte	0x04, 0x11
        /*0056*/ 	.short	(.L_26 - .L_25)
	.align		4
.L_25:
        /*0058*/ 	.word	index@(_ZN7cutlass13device_kernelIN5flash11enable_sm90INS1_16FlashAttnFwdSm90INS1_25CollectiveMainloopFwdSm90ILi2EN4cute5tupleIJNS5_1CILi1EEES8_S8_EEENS6_IJNS7_ILi128EEENS7_ILi96EEENS7_ILi192EEEEEELi192ENS_6half_tEfNS_4arch4Sm90ELb0ELb1ELb0ELb1ELb0ELb1ELb0ELb1ELb1ELb0ELb0ELb0EEENS1_21CollectiveEpilogueFwdINS6_IJSA_SC_SB_EEES9_SE_SG_Li256ELb1ELb0ELb0ELb0EEENS1_36VarlenDynamicPersistentTileSchedulerILi128ELi96ELi256ELi32ELb0ELb0ELb1ELb1ELb0ELb1EEEEEEEEEvNT_6ParamsE)
        /*005c*/ 	.word	0x00000000


	//----- nvinfo : EIATTR_REGCOUNT
	.align		4
.L_26:
        /*0060*/ 	.byte	0x04, 0x2f
        /*0062*/ 	.short	(.L_28 - .L_27)
	.align		4
.L_27:
        /*0064*/ 	.word	index@(_ZN7cutlass13device_kernelIN5flash11enable_sm90INS1_16FlashAttnFwdSm90INS1_25CollectiveMainloopFwdSm90ILi2EN4cute5tupleIJNS5_1CILi1EEES8_S8_EEENS6_IJNS7_ILi128EEENS7_ILi96EEENS7_ILi192EEEEEELi192ENS_6half_tEfNS_4arch4Sm90ELb0ELb1ELb0ELb1ELb0ELb0ELb0ELb1ELb1ELb0ELb0ELb0EEENS1_21CollectiveEpilogueFwdINS6_IJSA_SC_SB_EEES9_SE_SG_Li256ELb1ELb0ELb0ELb0EEENS1_36VarlenDynamicPersistentTileSchedulerILi128ELi96ELi256ELi32ELb0ELb0ELb1ELb1ELb0ELb1EEEEEEEEEvNT_6ParamsE)
        /*0068*/ 	.word	0x00000004


	//----- nvinfo : EIATTR_FRAME_SIZE
	.align		4
.L_28:
        /*006c*/ 	.byte	0x04, 0x11
        /*006e*/ 	.short	(.L_30 - .L_29)
	.align		4
.L_29:
        /*0070*/ 	.word	index@(_ZN7cutlass13device_kernelIN5flash11enable_sm90INS1_16FlashAttnFwdSm90INS1_25CollectiveMainloopFwdSm90ILi2EN4cute5tupleIJNS5_1CILi1EEES8_S8_EEENS6_IJNS7_ILi128EEENS7_ILi96EEENS7_ILi192EEEEEELi192ENS_6half_tEfNS_4arch4Sm90ELb0ELb1ELb0ELb1ELb0ELb0ELb0ELb1ELb1ELb0ELb0ELb0EEENS1_21CollectiveEpilogueFwdINS6_IJSA_SC_SB_EEES9_SE_SG_Li256ELb1ELb0ELb0ELb0EEENS1_36VarlenDynamicPersistentTileSchedulerILi128ELi96ELi256ELi32ELb0ELb0ELb1ELb1ELb0ELb1EEEEEEEEEvNT_6ParamsE)
        /*0074*/ 	.word	0x00000000


	//----- nvinfo : EIATTR_REGCOUNT
	.align		4
.L_30:
        /*0078*/ 	.byte	0x04, 0x2f
        /*007a*/ 	.short	(.L_32 - .L_31)
	.align		4
.L_31:
        /*007c*/ 	.word	index@(_ZN7cutlass13device_kernelIN5flash11enable_sm90INS1_16FlashAttnFwdSm90INS1_25CollectiveMainloopFwdSm90ILi2EN4cute5tupleIJNS5_1CILi1EEES8_S8_EEENS6_IJNS7_ILi128EEENS7_ILi96EEENS7_ILi192EEEEEELi192ENS_6half_tEfNS_4arch4Sm90ELb0ELb1ELb0ELb0ELb0ELb0ELb0ELb1ELb1ELb0ELb0ELb0EEENS1_21CollectiveEpilogueFwdINS6_IJSA_SC_SB_EEES9_SE_SG_Li256ELb0ELb0ELb0ELb0EEENS1_30DynamicPersistentTileSchedulerILi256ELi32ELb0ELb0ELb1EEEEEEEEEvNT_6ParamsE)
        /*0080*/ 	.word	0x00000004


	//----- nvinfo : EIATTR_FRAME_SIZE
	.align		4
.L_32:
        /*0084*/ 	.byte	0x04, 0x11
        /*0086*/ 	.short	(.L_34 - .L_33)
	.align		4
.L_33:
        /*0088*/ 	.word	index@(_ZN7cutlass13device_kernelIN5flash11enable_sm90INS1_16FlashAttnFwdSm90INS1_25CollectiveMainloopFwdSm90ILi2EN4cute5tupleIJNS5_1CILi1EEES8_S8_EEENS6_IJNS7_ILi128EEENS7_ILi96EEENS7_ILi192EEEEEELi192ENS_6half_tEfNS_4arch4Sm90ELb0ELb1ELb0ELb0ELb0ELb0ELb0ELb1ELb1ELb0ELb0ELb0EEENS1_21CollectiveEpilogueFwdINS6_IJSA_SC_SB_EEES9_SE_SG_Li256ELb0ELb0ELb0ELb0EEENS1_30DynamicPersistentTileSchedulerILi256ELi32ELb0ELb0ELb1EEEEEEEEEvNT_6ParamsE)
        /*008c*/ 	.word	0x00000000


	//----- nvinfo : EIATTR_REGCOUNT
	.align		4
.L_34:
        /*0090*/ 	.byte	0x04, 0x2f
        /*0092*/ 	.short	(.L_36 - .L_35)
	.align		4
.L_35:
        /*0094*/ 	.word	index@(_ZN7cutlass13device_kernelIN5flash11enable_sm90INS1_16FlashAttnFwdSm90INS1_25CollectiveMainloopFwdSm90ILi2EN4cute5tupleIJNS5_1CILi1EEES8_S8_EEENS6_IJNS7_ILi128EEENS7_ILi112EEENS7_ILi192EEEEEELi192ENS_6half_tEfNS_4arch4Sm90ELb0ELb0ELb0ELb1ELb0ELb1ELb0ELb1ELb1ELb0ELb0ELb0EEENS1_21CollectiveEpilogueFwdINS6_IJSA_SC_SB_EEES9_SE_SG_Li256ELb1ELb0ELb0ELb0EEENS1_36VarlenDynamicPersistentTileSchedulerILi128ELi112ELi256ELi32ELb0ELb0ELb1ELb0ELb1ELb1EEEEEEEEEvNT_6ParamsE)
        /*0098*/ 	.word	0x00000004


	//----- nvinfo : EIATTR_FRAME_SIZE
	.align		4
.L_36:
        /*009c*/ 	.byte	0x04, 0x11
        /*009e*/ 	.short	(.L_38 - .L_37)
	.align		4
.L_37:
        /*00a0*/ 	.word	index@(_ZN7cutlass13device_kernelIN5flash11enable_sm90INS1_16FlashAttnFwdSm90INS1_25CollectiveMainloopFwdSm90ILi2EN4cute5tupleIJNS5_1CILi1EEES8_S8_EEENS6_IJNS7_ILi128EEENS7_ILi112EEENS7_ILi192EEEEEELi192ENS_6half_tEfNS_4arch4Sm90ELb0ELb0ELb0ELb1ELb0ELb1ELb0ELb1ELb1ELb0ELb0ELb0EEENS1_21CollectiveEpilogueFwdINS6_IJSA_SC_SB_EEES9_SE_SG_Li256ELb1ELb0ELb0ELb0EEENS1_36VarlenDynamicPersistentTileSchedulerILi128ELi112ELi256ELi32ELb0ELb0ELb1ELb0ELb1ELb1EEEEEEEEEvNT_6ParamsE)
        /*00a4*/ 	.word	0x00000000


	//----- nvinfo : EIATTR_REGCOUNT
	.align		4
.L_38:
        /*00a8*/ 	.byte	0x04, 0x2f
        /*00aa*/ 	.short	(.L_40 - .L_39)
	.align		4
.L_39:
        /*00ac*/ 	.word	index@(_ZN7cutlass13device_kernelIN5flash11enable_sm90INS1_16FlashAttnFwdSm90INS1_25CollectiveMainloopFwdSm90ILi2EN4cute5tupleIJNS5_1CILi1EEES8_S8_EEENS6_IJNS7_ILi128EEENS7_ILi112EEENS7_ILi192EEEEEELi192ENS_6half_tEfNS_4arch4Sm90ELb0ELb0ELb0ELb1ELb0ELb0ELb0ELb1ELb1ELb0ELb0ELb0EEENS1_21CollectiveEpilogueFwdINS6_IJSA_SC_SB_EEES9_SE_SG_Li256ELb1ELb0ELb0ELb0EEENS1_36VarlenDynamicPersistentTileSchedulerILi128ELi112ELi256ELi32ELb0ELb0ELb1ELb0ELb1ELb1EEEEEEEEEvNT_6ParamsE)
        /*00b0*/ 	.word	0x00000004


	//----- nvinfo : EIATTR_FRAME_SIZE
	.align		4
.L_40:
        /*00b4*/ 	.byte	0x04, 0x11
        /*00b6*/ 	.short	(.L_42 - .L_41)
	.align		4
.L_41:
        /*00b8*/ 	.word	index@(_ZN7cutlass13device_kernelIN5flash11enable_sm90INS1_16FlashAttnFwdSm90INS1_25CollectiveMainloopFwdSm90ILi2EN4cute5tupleIJNS5_1CILi1EEES8_S8_EEENS6_IJNS7_ILi128EEENS7_ILi112EEENS7_ILi192EEEEEELi192ENS_6half_tEfNS_4arch4Sm90ELb0ELb0ELb0ELb1ELb0ELb0ELb0ELb1ELb1ELb0ELb0ELb0EEENS1_21CollectiveEpilogueFwdINS6_IJSA_SC_SB_EEES9_SE_SG_Li256ELb1ELb0ELb0ELb0EEENS1_36VarlenDynamicPersistentTileSchedulerILi128ELi112ELi256ELi32ELb0ELb0ELb1ELb0ELb1ELb1EEEEEEEEEvNT_6ParamsE)
        /*00bc*/ 	.word	0x00000000


	//----- nvinfo : EIATTR_REGCOUNT
	.align		4
.L_42:
        /*00c0*/ 	.byte	0x04, 0x2f
        /*00c2*/ 	.short	(.L_44 - .L_43)
	.align		4
.L_43:
        /*00c4*/ 	.word	index@(_ZN7cutlass13device_kernelIN5flash11enable_sm90INS1_16FlashAttnFwdSm90INS1_25CollectiveMainloopFwdSm90ILi2EN4cute5tupleIJNS5_1CILi2EEENS7_ILi1EEES9_EEENS6_IJNS7_ILi128EEENS7_ILi112EEENS7_ILi192EEEEEELi192ENS_6half_tEfNS_4arch4Sm90ELb0ELb0ELb0ELb0ELb0ELb0ELb0ELb1ELb1ELb0ELb0ELb0EEENS1_21CollectiveEpilogueFwdINS6_IJSB_SD_SC_EEESA_SF_SH_Li256ELb0ELb0ELb0ELb0EEENS1_29StaticPersistentTileSchedulerILb0EEEEEEEEEvNT_6ParamsE)
        /*00c8*/ 	.word	0x00000004


	//----- nvinfo : EIATTR_FRAME_SIZE
	.align		4
.L_44:
        /*00cc*/ 	.byte	0x04, 0x11
        /*00ce*/ 	.short	(.L_46 - .L_45)
	.align		4
.L_45:
        /*00d0*/ 	.word	index@(_ZN7cutlass13device_kernelIN5flash11enable_sm90INS1_16FlashAttnFwdSm90INS1_25CollectiveMainloopFwdSm90ILi2EN4cute5tupleIJNS5_1CILi2EEENS7_ILi1EEES9_EEENS6_IJNS7_ILi128EEENS7_ILi112EEENS7_ILi192EEEEEELi192ENS_6half_tEfNS_4arch4Sm90ELb0ELb0ELb0ELb0ELb0ELb0ELb0ELb1ELb1ELb0ELb0ELb0EEENS1_21CollectiveEpilogueFwdINS6_IJSB_SD_SC_EEESA_SF_SH_Li256ELb0ELb0ELb0ELb0EEENS1_29StaticPersistentTileSchedulerILb0EEEEEEEEEvNT_6ParamsE)
        /*00d4*/ 	.word	0x00000000


	//----- nvinfo : EIATTR_REGCOUNT
	.align		4
.L_46:
        /*00d8*/ 	.byte	0x04, 0x2f
        /*00da*/ 	.short	(.L_48 - .L_47)
	.align		4
.L_47:
        /*00dc*/ 	.word	index@(_ZN7cutlass13device_kernelIN5flash11enable_sm90INS1_16FlashAttnFwdSm90INS1_25CollectiveMainloopFwdSm90ILi2EN4cute5tupleIJNS5_1CILi1EEES8_S8_EEENS6_IJNS7_ILi128EEENS7_ILi112EEENS7_ILi192EEEEEELi192ENS_6half_tEfNS_4arch4Sm90ELb0ELb0ELb0ELb0ELb0ELb0ELb0ELb1ELb1ELb0ELb0ELb0EEENS1_21CollectiveEpilogueFwdINS6_IJSA_SC_SB_EEES9_SE_SG_Li256ELb0ELb0ELb0ELb0EEENS1_29StaticPersistentTileSchedulerILb0EEEEEEEEEvNT_6ParamsE)
        /*00e0*/ 	.word	0x00000004


	//----- nvinfo : EIATTR_FRAME_SIZE
	.align		4
.L_48:
        /*00e4*/ 	.byte	0x04, 0x11
        /*00e6*/ 	.short	(.L_50 - .L_49)
	.align		4
.L_49:
        /*00e8*/ 	.word	index@(_ZN7cutlass13device_kernelIN5flash11enable_sm90INS1_16FlashAttnFwdSm90INS1_25CollectiveMainloopFwdSm90ILi2EN4cute5tupleIJNS5_1CILi1EEES8_S8_EEENS6_IJNS7_ILi128EEENS7_ILi112EEENS7_ILi192EEEEEELi192ENS_6half_tEfNS_4arch4Sm90ELb0ELb0ELb0ELb0ELb0ELb0ELb0ELb1ELb1ELb0ELb0ELb0EEENS1_21CollectiveEpilogueFwdINS6_IJSA_SC_SB_EEES9_SE_SG_Li256ELb0ELb0ELb0ELb0EEENS1_29StaticPersistentTileSchedulerILb0EEEEEEEEEvNT_6ParamsE)
        /*00ec*/ 	.word	0x00000000


	//----- nvinfo : EIATTR_MIN_STACK_SIZE
	.align		4
.L_50:
        /*00f0*/ 	.byte	0x04, 0x12
        /*00f2*/ 	.short	(.L_52 - .L_51)
	.align		4
.L_51:
        /*00f4*/ 	.word	index@(_ZN7cutlass13device_kernelIN5flash11enable_sm90INS1_16FlashAttnFwdSm90INS1_25CollectiveMainloopFwdSm90ILi2EN4cute5tupleIJNS5_1CILi1EEES8_S8_EEENS6_IJNS7_ILi128EEENS7_ILi112EEENS7_ILi192EEEEEELi192ENS_6half_tEfNS_4arch4Sm90ELb0ELb0ELb0ELb0ELb0ELb0ELb0ELb1ELb1ELb0ELb0ELb0EEENS1_21CollectiveEpilogueFwdINS6_IJSA_SC_SB_EEES9_SE_SG_Li256ELb0ELb0ELb0ELb0EEENS1_29StaticPersistentTileSchedulerILb0EEEEEEEEEvNT_6ParamsE)
        /*00f8*/ 	.word	0x00000000


	//----- nvinfo : EIATTR_MIN_STACK_SIZE
	.align		4
.L_52:
        /*00fc*/ 	.byte	0x04, 0x12
        /*00fe*/ 	.short	(.L_54 - .L_53)
	.align		4
.L_53:
        /*0100*/ 	.word	index@(_ZN7cutlass13device_kernelIN5flash11enable_sm90INS1_16FlashAttnFwdSm90INS1_25CollectiveMainloopFwdSm90ILi2EN4cute5tupleIJNS5_1CILi2EEENS7_ILi1EEES9_EEENS6_IJNS7_ILi128EEENS7_ILi112EEENS7_ILi192EEEEEELi192ENS_6half_tEfNS_4arch4Sm90ELb0ELb0ELb0ELb0ELb0ELb0ELb0ELb1ELb1ELb0ELb0ELb0EEENS1_21CollectiveEpilogueFwdINS6_IJSB_SD_SC_EEESA_SF_SH_Li256ELb0ELb0ELb0ELb0EEENS1_29StaticPersistentTileSchedulerILb0EEEEEEEEEvNT_6ParamsE)
        /*0104*/ 	.word	0x00000000


	//----- nvinfo : EIATTR_MIN_STACK_SIZE
	.align		4
.L_54:
        /*0108*/ 	.byte	0x04, 0x12
        /*010a*/ 	.short	(.L_56 - .L_55)
	.align		4
.L_55:
        /*010c*/ 	.word	index@(_ZN7cutlass13device_kernelIN5flash11enable_sm90INS1_16FlashAttnFwdSm90INS1_25CollectiveMainloopFwdSm90ILi2EN4cute5tupleIJNS5_1CILi1EEES8_S8_EEENS6_IJNS7_ILi128EEENS7_ILi112EEENS7_ILi192EEEEEELi192ENS_6half_tEfNS_4arch4Sm90ELb0ELb0ELb0ELb1ELb0ELb0ELb0ELb1ELb1ELb0ELb0ELb0EEENS1_21CollectiveEpilogueFwdINS6_IJSA_SC_SB_EEES9_SE_SG_Li256ELb1ELb0ELb0ELb0EEENS1_36VarlenDynamicPersistentTileSchedulerILi128ELi112ELi256ELi32ELb0ELb0ELb1ELb0ELb1ELb1EEEEEEEEEvNT_6ParamsE)
        /*0110*/ 	.word	0x00000000


	//----- nvinfo : EIATTR_MIN_STACK_SIZE
	.align		4
.L_56:
        /*0114*/ 	.byte	0x04, 0x12
        /*0116*/ 	.short	(.L_58 - .L_57)
	.align		4
.L_57:
        /*0118*/ 	.word	index@(_ZN7cutlass13device_kernelIN5flash11enable_sm90INS1_16FlashAttnFwdSm90INS1_25CollectiveMainloopFwdSm90ILi2EN4cute5tupleIJNS5_1CILi1EEES8_S8_EEENS6_IJNS7_ILi128EEENS7_ILi112EEENS7_ILi192EEEEEELi192ENS_6half_tEfNS_4arch4Sm90ELb0ELb0ELb0ELb1ELb0ELb1ELb0ELb1ELb1ELb0ELb0ELb0EEENS1_21CollectiveEpilogueFwdINS6_IJSA_SC_SB_EEES9_SE_SG_Li256ELb1ELb0ELb0ELb0EEENS1_36VarlenDynamicPersistentTileSchedulerILi128ELi112ELi256ELi32ELb0ELb0ELb1ELb0ELb1ELb1EEEEEEEEEvNT_6ParamsE)
        /*011c*/ 	.word	0x00000000


	//----- nvinfo : EIATTR_MIN_STACK_SIZE
	.align		4
.L_58:
        /*0120*/ 	.byte	0x04, 0x12
        /*0122*/ 	.short	(.L_60 - .L_59)
	.align		4
.L_59:
        /*0124*/ 	.word	index@(_ZN7cutlass13device_kernelIN5flash11enable_sm90INS1_16FlashAttnFwdSm90INS1_25CollectiveMainloopFwdSm90ILi2EN4cute5tupleIJNS5_1CILi1EEES8_S8_EEENS6_IJNS7_ILi128EEENS7_ILi96EEENS7_ILi192EEEEEELi192ENS_6half_tEfNS_4arch4Sm90ELb0ELb1ELb0ELb0ELb0ELb0ELb0ELb1ELb1ELb0ELb0ELb0EEENS1_21CollectiveEpilogueFwdINS6_IJSA_SC_SB_EEES9_SE_SG_Li256ELb0ELb0ELb0ELb0EEENS1_30DynamicPersistentTileSchedulerILi256ELi32ELb0ELb0ELb1EEEEEEEEEvNT_6ParamsE)
        /*0128*/ 	.word	0x00000000


	//----- nvinfo : EIATTR_MIN_STACK_SIZE
	.align		4
.L_60:
        /*012c*/ 	.byte	0x04, 0x12
        /*012e*/ 	.short	(.L_62 - .L_61)
	.align		4
.L_61:
        /*0130*/ 	.word	index@(_ZN7cutlass13device_kernelIN5flash11enable_sm90INS1_16FlashAttnFwdSm90INS1_25CollectiveMainloopFwdSm90ILi2EN4cute5tupleIJNS5_1CILi1EEES8_S8_EEENS6_IJNS7_ILi128EEENS7_ILi96EEENS7_ILi192EEEEEELi192ENS_6half_tEfNS_4arch4Sm90ELb0ELb1ELb0ELb1ELb0ELb0ELb0ELb1ELb1ELb0ELb0ELb0EEENS1_21CollectiveEpilogueFwdINS6_IJSA_SC_SB_EEES9_SE_SG_Li256ELb1ELb0ELb0ELb0EEENS1_36VarlenDynamicPersistentTileSchedulerILi128ELi96ELi256ELi32ELb0ELb0ELb1ELb1ELb0ELb1EEEEEEEEEvNT_6ParamsE)
        /*0134*/ 	.word	0x00000000


	//----- nvinfo : EIATTR_MIN_STACK_SIZE
	.align		4
.L_62:
        /*0138*/ 	.byte	0x04, 0x12
        /*013a*/ 	.short	(.L_64 - .L_63)
	.align		4
.L_63:
        /*013c*/ 	.word	index@(_ZN7cutlass13device_kernelIN5flash11enable_sm90INS1_16FlashAttnFwdSm90INS1_25CollectiveMainloopFwdSm90ILi2EN4cute5tupleIJNS5_1CILi1EEES8_S8_EEENS6_IJNS7_ILi128EEENS7_ILi96EEENS7_ILi192EEEEEELi192ENS_6half_tEfNS_4arch4Sm90ELb0ELb1ELb0ELb1ELb0ELb1ELb0ELb1ELb1ELb0ELb0ELb0EEENS1_21CollectiveEpilogueFwdINS6_IJSA_SC_SB_EEES9_SE_SG_Li256ELb1ELb0ELb0ELb0EEENS1_36VarlenDynamicPersistentTileSchedulerILi128ELi96ELi256ELi32ELb0ELb0ELb1ELb1ELb0ELb1EEEEEEEEEvNT_6ParamsE)
        /*0140*/ 	.word	0x00000000


	//----- nvinfo : EIATTR_MIN_STACK_SIZE
	.align		4
.L_64:
        /*0144*/ 	.byte	0x04, 0x12
        /*0146*/ 	.short	(.L_66 - .L_65)
	.align		4
.L_65:
        /*0148*/ 	.word	index@(_ZN7cutlass13device_kernelIN5flash11enable_sm90INS1_16FlashAttnFwdSm90INS1_25CollectiveMainloopFwdSm90ILi2EN4cute5tupleIJNS5_1CILi1EEES8_S8_EEENS6_IJNS7_ILi128EEENS7_ILi112EEENS7_ILi192EEEEEELi192ENS_6half_tEfNS_4arch4Sm90ELb1ELb0ELb0ELb0ELb0ELb0ELb0ELb1ELb1ELb0ELb0ELb0EEENS1_21CollectiveEpilogueFwdINS6_IJSA_SC_SB_EEES9_SE_SG_Li256ELb0ELb0ELb0ELb0EEENS1_30DynamicPersistentTileSchedulerILi256ELi32ELb0ELb0ELb1EEEEEEEEEvNT_6ParamsE)
        /*014c*/ 	.word	0x00000000


	//----- nvinfo : EIATTR_MIN_STACK_SIZE
	.align		4
.L_66:
        /*0150*/ 	.byte	0x04, 0x12
        /*0152*/ 	.short	(.L_68 - .L_67)
	.align		4
.L_67:
        /*0154*/ 	.word	index@(_ZN7cutlass13device_kernelIN5flash11enable_sm90INS1_16FlashAttnFwdSm90INS1_25CollectiveMainloopFwdSm90ILi2EN4cute5tupleIJNS5_1CILi1EEES8_S8_EEENS6_IJNS7_ILi128EEENS7_ILi112EEENS7_ILi192EEEEEELi192ENS_6half_tEfNS_4arch4Sm90ELb1ELb0ELb0ELb1ELb0ELb0ELb0ELb1ELb1ELb0ELb0ELb0EEENS1_21CollectiveEpilogueFwdINS6_IJSA_SC_SB_EEES9_SE_SG_Li256ELb1ELb0ELb0ELb0EEENS1_36VarlenDynamicPersistentTileSchedulerILi128ELi112ELi256ELi32ELb0ELb0ELb1ELb1ELb1ELb1EEEEEEEEEvNT_6ParamsE)
        /*0158*/ 	.word	0x00000000


	//----- nvinfo : EIATTR_MIN_STACK_SIZE
	.align		4
.L_68:
        /*015c*/ 	.byte	0x04, 0x12
        /*015e*/ 	.short	(.L_70 - .L_69)
	.align		4
.L_69:
        /*0160*/ 	.word	index@(_ZN7cutlass13device_kernelIN5flash11enable_sm90INS1_16FlashAttnFwdSm90INS1_25CollectiveMainloopFwdSm90ILi2EN4cute5tupleIJNS5_1CILi1EEES8_S8_EEENS6_IJNS7_ILi128EEENS7_ILi112EEENS7_ILi192EEEEEELi192ENS_6half_tEfNS_4arch4Sm90ELb1ELb0ELb0ELb1ELb0ELb1ELb0ELb1ELb1ELb0ELb0ELb0EEENS1_21CollectiveEpilogueFwdINS6_IJSA_SC_SB_EEES9_SE_SG_Li256ELb1ELb0ELb0ELb0EEENS1_36VarlenDynamicPersistentTileSchedulerILi128ELi112ELi256ELi32ELb0ELb0ELb1ELb1ELb1ELb1EEEEEEEEEvNT_6ParamsE)
        /*0164*/ 	.word	0x00000000
.L_70:


//--------------------- .nv.compat                --------------------------
	.section	.nv.compat,"",@"SHT_CUDA_COMPAT_INFO"
	.align	4
        /*0000*/ 	.byte	0x02, 0x09, 0x01, 0x00, 0x02, 0x02, 0x01, 0x00, 0x02, 0x05, 0x05, 0x00, 0x03, 0x07, 0x01, 0x01
        /*0010*/ 	.byte	0x02, 0x03, 0x00, 0x00, 0x02, 0x06, 0x01, 0x00, 0x04, 0x0b, 0x08, 0x00, 0x00, 0x00, 0x00, 0x00
        /*0020*/ 	.byte	0x00, 0x00, 0x00, 0x00


//--------------------- .nv.info._ZN7cutlass13device_kernelIN5flash11enable_sm90INS1_16FlashAttnFwdSm90INS1_25CollectiveMainloopFwdSm90ILi2EN4cute5tupleIJNS5_1CILi1EEES8_S8_EEENS6_IJNS7_ILi128EEENS7_ILi112EEENS7_ILi192EEEEEELi192ENS_6half_tEfNS_4arch4Sm90ELb0ELb0ELb0ELb0ELb0ELb0ELb0ELb1ELb1ELb0ELb0ELb0EEENS1_21CollectiveEpilogueFwdINS6_IJSA_SC_SB_EEES9_SE_SG_Li256ELb0ELb0ELb0ELb0EEENS1_29StaticPersistentTileSchedulerILb0EEEEEEEEEvNT_6ParamsE --------------------------
	.section	.nv.info._ZN7cutlass13device_kernelIN5flash11enable_sm90INS1_16FlashAttnFwdSm90INS1_25CollectiveMainloopFwdSm90ILi2EN4cute5tupleIJNS5_1CILi1EEES8_S8_EEENS6_IJNS7_ILi128EEENS7_ILi112EEENS7_ILi192EEEEEELi192ENS_6half_tEfNS_4arch4Sm90ELb0ELb0ELb0ELb0ELb0ELb0ELb0ELb1ELb1ELb0ELb0ELb0EEENS1_21CollectiveEpilogueFwdINS6_IJSA_SC_SB_EEES9_SE_SG_Li256ELb0ELb0ELb0ELb0EEENS1_29StaticPersistentTileSchedulerILb0EEEEEEEEEvNT_6ParamsE,"",@"SHT_CUDA_INFO"
	.sectionflags	@""
	.align	4


	//----- nvinfo : EIATTR_CUDA_API_VERSION
	.align		4
        /*0000*/ 	.byte	0x04, 0x37
        /*0002*/ 	.short	(.L_72 - .L_71)
.L_71:
        /*0004*/ 	.word	0x00000082


	//----- nvinfo : EIATTR_KPARAM_INFO
	.align		4
.L_72:
        /*0008*/ 	.byte	0x04, 0x17
        /*000a*/ 	.short	(.L_74 - .L_73)
.L_73:
        /*000c*/ 	.word	0x00000000
        /*0010*/ 	.short	0x0000
        /*0012*/ 	.short	0x0000
        /*0014*/ 	.byte	0x00, 0xf0, 0x01, 0x2e


	//----- nvinfo : EIATTR_SPARSE_MMA_MASK
	.align		4
.L_74:
        /*0018*/ 	.byte	0x03, 0x50
        /*001a*/ 	.short	0x0000


	//----- nvinfo : EIATTR_MAXREG_COUNT
	.align		4
        /*001c*/ 	.byte	0x03, 0x1b
        /*001e*/ 	.short	0x00a8


	//----- nvinfo : EIATTR_MERCURY_ISA_VERSION
	.align		4
        /*0020*/ 	.byte	0x03, 0x5f
        /*0022*/ 	.short	0x0101


	//----- nvinfo : EIATTR_VRC_CTA_INIT_COUNT
	.align		4
        /*0024*/ 	.byte	0x02, 0x4a
	.zero		1
	.zero		1


	//----- nvinfo : EIATTR_EXIT_INSTR_OFFSETS
	.align		4
        /*0028*/ 	.byte	0x04, 0x1c
        /*002a*/ 	.short	(.L_76 - .L_75)


	//   ....[0]....
.L_75:
        /*002c*/ 	.word	0x00000010


	//----- nvinfo : EIATTR_MAX_THREADS
	.align		4
.L_76:
        /*0030*/ 	.byte	0x04, 0x05
        /*0032*/ 	.short	(.L_78 - .L_77)
.L_77:
        /*0034*/ 	.word	0x00000180
        /*0038*/ 	.word	0x00000001
        /*003c*/ 	.word	0x00000001


	//----- nvinfo : EIATTR_CBANK_PARAM_SIZE
	.align		4
.L_78:
        /*0040*/ 	.byte	0x03, 0x19
        /*0042*/ 	.short	0x0b80


	//----- nvinfo : EIATTR_PARAM_CBANK
	.align		4
        /*0044*/ 	.byte	0x04, 0x0a
        /*0046*/ 	.short	(.L_80 - .L_79)
	.align		4
.L_79:
        /*0048*/ 	.word	index@(.nv.constant0._ZN7cutlass13device_kernelIN5flash11enable_sm90INS1_16FlashAttnFwdSm90INS1_25CollectiveMainloopFwdSm90ILi2EN4cute5tupleIJNS5_1CILi1EEES8_S8_EEENS6_IJNS7_ILi128EEENS7_ILi112EEENS7_ILi192EEEEEELi192ENS_6half_tEfNS_4arch4Sm90ELb0ELb0ELb0ELb0ELb0ELb0ELb0ELb1ELb1ELb0ELb0ELb0EEENS1_21CollectiveEpilogueFwdINS6_IJSA_SC_SB_EEES9_SE_SG_Li256ELb0ELb0ELb0ELb0EEENS1_29StaticPersistentTileSchedulerILb0EEEEEEEEEvNT_6ParamsE)
        /*004c*/ 	.short	0x0380
        /*004e*/ 	.short	0x0b80


	//----- nvinfo : EIATTR_SW_WAR
	.align		4
.L_80:
        /*0050*/ 	.byte	0x04, 0x36
        /*0052*/ 	.short	(.L_82 - .L_81)
.L_81:
        /*0054*/ 	.word	0x00000008
.L_82:


//--------------------- .nv.info._ZN7cutlass13device_kernelIN5flash11enable_sm90INS1_16FlashAttnFwdSm90INS1_25CollectiveMainloopFwdSm90ILi2EN4cute5tupleIJNS5_1CILi2EEENS7_ILi1EEES9_EEENS6_IJNS7_ILi128EEENS7_ILi112EEENS7_ILi192EEEEEELi192ENS_6half_tEfNS_4arch4Sm90ELb0ELb0ELb0ELb0ELb0ELb0ELb0ELb1ELb1ELb0ELb0ELb0EEENS1_21CollectiveEpilogueFwdINS6_IJSB_SD_SC_EEESA_SF_SH_Li256ELb0ELb0ELb0ELb0EEENS1_29StaticPersistentTileSchedulerILb0EEEEEEEEEvNT_6ParamsE --------------------------
	.section	.nv.info._ZN7cutlass13device_kernelIN5flash11enable_sm90INS1_16FlashAttnFwdSm90INS1_25CollectiveMainloopFwdSm90ILi2EN4cute5tupleIJNS5_1CILi2EEENS7_ILi1EEES9_EEENS6_IJNS7_ILi128EEENS7_ILi112EEENS7_ILi192EEEEEELi192ENS_6half_tEfNS_4arch4Sm90ELb0ELb0ELb0ELb0ELb0ELb0ELb0ELb1ELb1ELb0ELb0ELb0EEENS1_21CollectiveEpilogueFwdINS6_IJSB_SD_SC_EEESA_SF_SH_Li256ELb0ELb0ELb0ELb0EEENS1_29StaticPersistentTileSchedulerILb0EEEEEEEEEvNT_6ParamsE,"",@"SHT_CUDA_INFO"
	.sectionflags	@""
	.align	4


	//----- nvinfo : EIATTR_CUDA_API_VERSION
	.align		4
        /*0000*/ 	.byte	0x04, 0x37
        /*0002*/ 	.short	(.L_84 - .L_83)
.L_83:
        /*0004*/ 	.word	0x00000082


	//----- nvinfo : EIATTR_KPARAM_INFO
	.align		4
.L_84:
        /*0008*/ 	.byte	0x04, 0x17
        /*000a*/ 	.short	(.L_86 - .L_85)
.L_85:
        /*000c*/ 	.word	0x00000000
        /*0010*/ 	.short	0x0000
        /*0012*/ 	.short	0x0000
        /*0014*/ 	.byte	0x00, 0xf0, 0x01, 0x2e


	//----- nvinfo : EIATTR_SPARSE_MMA_MASK
	.align		4
.L_86:
        /*0018*/ 	.byte	0x03, 0x50
        /*001a*/ 	.short	0x0000


	//----- nvinfo : EIATTR_MAXREG_COUNT
	.align		4
        /*001c*/ 	.byte	0x03, 0x1b
        /*001e*/ 	.short	0x00a8


	//----- nvinfo : EIATTR_MERCURY_ISA_VERSION
	.align		4
        /*0020*/ 	.byte	0x03, 0x5f
        /*0022*/ 	.short	0x0101


	//----- nvinfo : EIATTR_VRC_CTA_INIT_COUNT
	.align		4
        /*0024*/ 	.byte	0x02, 0x4a
	.zero		1
	.zero		1


	//----- nvinfo : EIATTR_EXIT_INSTR_OFFSETS
	.align		4
        /*0028*/ 	.byte	0x04, 0x1c
        /*002a*/ 	.short	(.L_88 - .L_87)


	//   ....[0]....
.L_87:
        /*002c*/ 	.word	0x00000010


	//----- nvinfo : EIATTR_MAX_THREADS
	.align		4
.L_88:
        /*0030*/ 	.byte	0x04, 0x05
        /*0032*/ 	.short	(.L_90 - .L_89)
.L_89:
        /*0034*/ 	.word	0x00000180
        /*0038*/ 	.word	0x00000001
        /*003c*/ 	.word	0x00000001


	//----- nvinfo : EIATTR_CBANK_PARAM_SIZE
	.align		4
.L_90:
        /*0040*/ 	.byte	0x03, 0x19
        /*0042*/ 	.short	0x0b80


	//----- nvinfo : EIATTR_PARAM_CBANK
	.align		4
        /*0044*/ 	.byte	0x04, 0x0a
        /*0046*/ 	.short	(.L_92 - .L_91)
	.align		4
.L_91:
        /*0048*/ 	.word	index@(.nv.constant0._ZN7cutlass13device_kernelIN5flash11enable_sm90INS1_16FlashAttnFwdSm90INS1_25CollectiveMainloopFwdSm90ILi2EN4cute5tupleIJNS5_1CILi2EEENS7_ILi1EEES9_EEENS6_IJNS7_ILi128EEENS7_ILi112EEENS7_ILi192EEEEEELi192ENS_6half_tEfNS_4arch4Sm90ELb0ELb0ELb0ELb0ELb0ELb0ELb0ELb1ELb1ELb0ELb0ELb0EEENS1_21CollectiveEpilogueFwdINS6_IJSB_SD_SC_EEESA_SF_SH_Li256ELb0ELb0ELb0ELb0EEENS1_29StaticPersistentTileSchedulerILb0EEEEEEEEEvNT_6ParamsE)
        /*004c*/ 	.short	0x0380
        /*004e*/ 	.short	0x0b80


	//----- nvinfo : EIATTR_SW_WAR
	.align		4
.L_92:
        /*0050*/ 	.byte	0x04, 0x36
        /*0052*/ 	.short	(.L_94 - .L_93)
.L_93:
        /*0054*/ 	.word	0x00000008
.L_94:


//--------------------- .nv.info._ZN7cutlass13device_kernelIN5flash11enable_sm90INS1_16FlashAttnFwdSm90INS1_25CollectiveMainloopFwdSm90ILi2EN4cute5tupleIJNS5_1CILi1EEES8_S8_EEENS6_IJNS7_ILi128EEENS7_ILi112EEENS7_ILi192EEEEEELi192ENS_6half_tEfNS_4arch4Sm90ELb0ELb0ELb0ELb1ELb0ELb0ELb0ELb1ELb1ELb0ELb0ELb0EEENS1_21CollectiveEpilogueFwdINS6_IJSA_SC_SB_EEES9_SE_SG_Li256ELb1ELb0ELb0ELb0EEENS1_36VarlenDynamicPersistentTileSchedulerILi128ELi112ELi256ELi32ELb0ELb0ELb1ELb0ELb1ELb1EEEEEEEEEvNT_6ParamsE --------------------------
	.section	.nv.info._ZN7cutlass13device_kernelIN5flash11enable_sm90INS1_16FlashAttnFwdSm90INS1_25CollectiveMainloopFwdSm90ILi2EN4cute5tupleIJNS5_1CILi1EEES8_S8_EEENS6_IJNS7_ILi128EEENS7_ILi112EEENS7_ILi192EEEEEELi192ENS_6half_tEfNS_4arch4Sm90ELb0ELb0ELb0ELb1ELb0ELb0ELb0ELb1ELb1ELb0ELb0ELb0EEENS1_21CollectiveEpilogueFwdINS6_IJSA_SC_SB_EEES9_SE_SG_Li256ELb1ELb0ELb0ELb0EEENS1_36VarlenDynamicPersistentTileSchedulerILi128ELi112ELi256ELi32ELb0ELb0ELb1ELb0ELb1ELb1EEEEEEEEEvNT_6ParamsE,"",@"SHT_CUDA_INFO"
	.sectionflags	@""
	.align	4


	//----- nvinfo : EIATTR_CUDA_API_VERSION
	.align		4
        /*0000*/ 	.byte	0x04, 0x37
        /*0002*/ 	.short	(.L_96 - .L_95)
.L_95:
        /*0004*/ 	.word	0x00000082


	//----- nvinfo : EIATTR_KPARAM_INFO
	.align		4
.L_96:
        /*0008*/ 	.byte	0x04, 0x17
        /*000a*/ 	.short	(.L_98 - .L_97)
.L_97:
        /*000c*/ 	.word	0x00000000
        /*0010*/ 	.short	0x0000
        /*0012*/ 	.short	0x0000
        /*0014*/ 	.byte	0x00, 0xf0, 0x01, 0x28


	//----- nvinfo : EIATTR_SPARSE_MMA_MASK
	.align		4
.L_98:
        /*0018*/ 	.byte	0x03, 0x50
        /*001a*/ 	.short	0x0000


	//----- nvinfo : EIATTR_MAXREG_COUNT
	.align		4
        /*001c*/ 	.byte	0x03, 0x1b
        /*001e*/ 	.short	0x00a8


	//----- nvinfo : EIATTR_MERCURY_ISA_VERSION
	.align		4
        /*0020*/ 	.byte	0x03, 0x5f
        /*0022*/ 	.short	0x0101


	//----- nvinfo : EIATTR_VRC_CTA_INIT_COUNT
	.align		4
        /*0024*/ 	.byte	0x02, 0x4a
	.zero		1
	.zero		1


	//----- nvinfo : EIATTR_EXIT_INSTR_OFFSETS
	.align		4
        /*0028*/ 	.byte	0x04, 0x1c
        /*002a*/ 	.short	(.L_100 - .L_99)


	//   ....[0]....
.L_99:
        /*002c*/ 	.word	0x00000010


	//----- nvinfo : EIATTR_MAX_THREADS
	.align		4
.L_100:
        /*0030*/ 	.byte	0x04, 0x05
        /*0032*/ 	.short	(.L_102 - .L_101)
.L_101:
        /*0034*/ 	.word	0x00000180
        /*0038*/ 	.word	0x00000001
        /*003c*/ 	.word	0x00000001


	//----- nvinfo : EIATTR_CBANK_PARAM_SIZE
	.align		4
.L_102:
        /*0040*/ 	.byte	0x03, 0x19
        /*0042*/ 	.short	0x0a00


	//----- nvinfo : EIATTR_PARAM_CBANK
	.align		4
        /*0044*/ 	.byte	0x04, 0x0a
        /*0046*/ 	.short	(.L_104 - .L_103)
	.align		4
.L_103:
        /*0048*/ 	.word	index@(.nv.constant0._ZN7cutlass13device_kernelIN5flash11enable_sm90INS1_16FlashAttnFwdSm90INS1_25CollectiveMainloopFwdSm90ILi2EN4cute5tupleIJNS5_1CILi1EEES8_S8_EEENS6_IJNS7_ILi128EEENS7_ILi112EEENS7_ILi192EEEEEELi192ENS_6half_tEfNS_4arch4Sm90ELb0ELb0ELb0ELb1ELb0ELb0ELb0ELb1ELb1ELb0ELb0ELb0EEENS1_21CollectiveEpilogueFwdINS6_IJSA_SC_SB_EEES9_SE_SG_Li256ELb1ELb0ELb0ELb0EEENS1_36VarlenDynamicPersistentTileSchedulerILi128ELi112ELi256ELi32ELb0ELb0ELb1ELb0ELb1ELb1EEEEEEEEEvNT_6ParamsE)
        /*004c*/ 	.short	0x0380
        /*004e*/ 	.short	0x0a00


	//----- nvinfo : EIATTR_SW_WAR
	.align		4
.L_104:
        /*0050*/ 	.byte	0x04, 0x36
        /*0052*/ 	.short	(.L_106 - .L_105)
.L_105:
        /*0054*/ 	.word	0x00000008
.L_106:


//--------------------- .nv.info._ZN7cutlass13device_kernelIN5flash11enable_sm90INS1_16FlashAttnFwdSm90INS1_25CollectiveMainloopFwdSm90ILi2EN4cute5tupleIJNS5_1CILi1EEES8_S8_EEENS6_IJNS7_ILi128EEENS7_ILi112EEENS7_ILi192EEEEEELi192ENS_6half_tEfNS_4arch4Sm90ELb0ELb0ELb0ELb1ELb0ELb1ELb0ELb1ELb1ELb0ELb0ELb0EEENS1_21CollectiveEpilogueFwdINS6_IJSA_SC_SB_EEES9_SE_SG_Li256ELb1ELb0ELb0ELb0EEENS1_36VarlenDynamicPersistentTileSchedulerILi128ELi112ELi256ELi32ELb0ELb0ELb1ELb0ELb1ELb1EEEEEEEEEvNT_6ParamsE --------------------------
	.section	.nv.info._ZN7cutlass13device_kernelIN5flash11enable_sm90INS1_16FlashAttnFwdSm90INS1_25CollectiveMainloopFwdSm90ILi2EN4cute5tupleIJNS5_1CILi1EEES8_S8_EEENS6_IJNS7_ILi128EEENS7_ILi112EEENS7_ILi192EEEEEELi192ENS_6half_tEfNS_4arch4Sm90ELb0ELb0ELb0ELb1ELb0ELb1ELb0ELb1ELb1ELb0ELb0ELb0EEENS1_21CollectiveEpilogueFwdINS6_IJSA_SC_SB_EEES9_SE_SG_Li256ELb1ELb0ELb0ELb0EEENS1_36VarlenDynamicPersistentTileSchedulerILi128ELi112ELi256ELi32ELb0ELb0ELb1ELb0ELb1ELb1EEEEEEEEEvNT_6ParamsE,"",@"SHT_CUDA_INFO"
	.sectionflags	@""
	.align	4


	//----- nvinfo : EIATTR_CUDA_API_VERSION
	.align		4
        /*0000*/ 	.byte	0x04, 0x37
        /*0002*/ 	.short	(.L_108 - .L_107)
.L_107:
        /*0004*/ 	.word	0x00000082


	//----- nvinfo : EIATTR_KPARAM_INFO
	.align		4
.L_108:
        /*0008*/ 	.byte	0x04, 0x17
        /*000a*/ 	.short	(.L_110 - .L_109)
.L_109:
        /*000c*/ 	.word	0x00000000
        /*0010*/ 	.short	0x0000
        /*0012*/ 	.short	0x0000
        /*0014*/ 	.byte	0x00, 0xf0, 0x01, 0x28


	//----- nvinfo : EIATTR_SPARSE_MMA_MASK
	.align		4
.L_110:
        /*0018*/ 	.byte	0x03, 0x50
        /*001a*/ 	.short	0x0000


	//----- nvinfo : EIATTR_MAXREG_COUNT
	.align		4
        /*001c*/ 	.byte	0x03, 0x1b
        /*001e*/ 	.short	0x00a8


	//----- nvinfo : EIATTR_MERCURY_ISA_VERSION
	.align		4
        /*0020*/ 	.byte	0x03, 0x5f
        /*0022*/ 	.short	0x0101


	//----- nvinfo : EIATTR_VRC_CTA_INIT_COUNT
	.align		4
        /*0024*/ 	.byte	0x02, 0x4a
	.zero		1
	.zero		1


	//----- nvinfo : EIATTR_EXIT_INSTR_OFFSETS
	.align		4
        /*0028*/ 	.byte	0x04, 0x1c
        /*002a*/ 	.short	(.L_112 - .L_111)


	//   ....[0]....
.L_111:
        /*002c*/ 	.word	0x00000010


	//----- nvinfo : EIATTR_MAX_THREADS
	.align		4
.L_112:
        /*0030*/ 	.byte	0x04, 0x05
        /*0032*/ 	.short	(.L_114 - .L_113)
.L_113:
        /*0034*/ 	.word	0x00000180
        /*0038*/ 	.word	0x00000001
        /*003c*/ 	.word	0x00000001


	//----- nvinfo : EIATTR_CBANK_PARAM_SIZE
	.align		4
.L_114:
        /*0040*/ 	.byte	0x03, 0x19
        /*0042*/ 	.short	0x0a00


	//----- nvinfo : EIATTR_PARAM_CBANK
	.align		4
        /*0044*/ 	.byte	0x04, 0x0a
        /*0046*/ 	.short	(.L_116 - .L_115)
	.align		4
.L_115:
        /*0048*/ 	.word	index@(.nv.constant0._ZN7cutlass13device_kernelIN5flash11enable_sm90INS1_16FlashAttnFwdSm90INS1_25CollectiveMainloopFwdSm90ILi2EN4cute5tupleIJNS5_1CILi1EEES8_S8_EEENS6_IJNS7_ILi128EEENS7_ILi112EEENS7_ILi192EEEEEELi192ENS_6half_tEfNS_4arch4Sm90ELb0ELb0ELb0ELb1ELb0ELb1ELb0ELb1ELb1ELb0ELb0ELb0EEENS1_21CollectiveEpilogueFwdINS6_IJSA_SC_SB_EEES9_SE_SG_Li256ELb1ELb0ELb0ELb0EEENS1_36VarlenDynamicPersistentTileSchedulerILi128ELi112ELi256ELi32ELb0ELb0ELb1ELb0ELb1ELb1EEEEEEEEEvNT_6ParamsE)
        /*004c*/ 	.short	0x0380
        /*004e*/ 	.short	0x0a00


	//----- nvinfo : EIATTR_SW_WAR
	.align		4
.L_116:
        /*0050*/ 	.byte	0x04, 0x36
        /*0052*/ 	.short	(.L_118 - .L_117)
.L_117:
        /*0054*/ 	.word	0x00000008
.L_118:


//--------------------- .nv.info._ZN7cutlass13device_kernelIN5flash11enable_sm90INS1_16FlashAttnFwdSm90INS1_25CollectiveMainloopFwdSm90ILi2EN4cute5tupleIJNS5_1CILi1EEES8_S8_EEENS6_IJNS7_ILi128EEENS7_ILi96EEENS7_ILi192EEEEEELi192ENS_6half_tEfNS_4arch4Sm90ELb0ELb1ELb0ELb0ELb0ELb0ELb0ELb1ELb1ELb0ELb0ELb0EEENS1_21CollectiveEpilogueFwdINS6_IJSA_SC_SB_EEES9_SE_SG_Li256ELb0ELb0ELb0ELb0EEENS1_30DynamicPersistentTileSchedulerILi256ELi32ELb0ELb0ELb1EEEEEEEEEvNT_6ParamsE --------------------------
	.section	.nv.info._ZN7cutlass13device_kernelIN5flash11enable_sm90INS1_16FlashAttnFwdSm90INS1_25CollectiveMainloopFwdSm90ILi2EN4cute5tupleIJNS5_1CILi1EEES8_S8_EEENS6_IJNS7_ILi128EEENS7_ILi96EEENS7_ILi192EEEEEELi192ENS_6half_tEfNS_4arch4Sm90ELb0ELb1ELb0ELb0ELb0ELb0ELb0ELb1ELb1ELb0ELb0ELb0EEENS1_21CollectiveEpilogueFwdINS6_IJSA_SC_SB_EEES9_SE_SG_Li256ELb0ELb0ELb0ELb0EEENS1_30DynamicPersistentTileSchedulerILi256ELi32ELb0ELb0ELb1EEEEEEEEEvNT_6ParamsE,"",@"SHT_CUDA_INFO"
	.sectionflags	@""
	.align	4


	//----- nvinfo : EIATTR_CUDA_API_VERSION
	.align		4
        /*0000*/ 	.byte	0x04, 0x37
        /*0002*/ 	.short	(.L_120 - .L_119)
.L_119:
        /*0004*/ 	.word	0x00000082


	//----- nvinfo : EIATTR_KPARAM_INFO
	.align		4
.L_120:
        /*0008*/ 	.byte	0x04, 0x17
        /*000a*/ 	.short	(.L_122 - .L_121)
.L_121:
        /*000c*/ 	.word	0x00000000
        /*0010*/ 	.short	0x0000
        /*0012*/ 	.short	0x0000
        /*0014*/ 	.byte	0x00, 0xf0, 0x01, 0x2e


	//----- nvinfo : EIATTR_SPARSE_MMA_MASK
	.align		4
.L_122:
        /*0018*/ 	.byte	0x03, 0x50
        /*001a*/ 	.short	0x0000


	//----- nvinfo : EIATTR_MAXREG_COUNT
	.align		4
        /*001c*/ 	.byte	0x03, 0x1b
        /*001e*/ 	.short	0x00a8


	//----- nvinfo : EIATTR_MERCURY_ISA_VERSION
	.align		4
        /*0020*/ 	.byte	0x03, 0x5f
        /*0022*/ 	.short	0x0101


	//----- nvinfo : EIATTR_VRC_CTA_INIT_COUNT
	.align		4
        /*0024*/ 	.byte	0x02, 0x4a
	.zero		1
	.zero		1


	//----- nvinfo : EIATTR_EXIT_INSTR_OFFSETS
	.align		4
        /*0028*/ 	.byte	0x04, 0x1c
        /*002a*/ 	.short	(.L_124 - .L_123)


	//   ....[0]....
.L_123:
        /*002c*/ 	.word	0x00000010


	//----- nvinfo : EIATTR_MAX_THREADS
	.align		4
.L_124:
        /*0030*/ 	.byte	0x04, 0x05
        /*0032*/ 	.short	(.L_126 - .L_125)
.L_125:
        /*0034*/ 	.word	0x00000180
        /*0038*/ 	.word	0x00000001
        /*003c*/ 	.word	0x00000001


	//----- nvinfo : EIATTR_CBANK_PARAM_SIZE
	.align		4
.L_126:
        /*0040*/ 	.byte	0x03, 0x19
        /*0042*/ 	.short	0x0b80


	//----- nvinfo : EIATTR_PARAM_CBANK
	.align		4
        /*0044*/ 	.byte	0x04, 0x0a
        /*0046*/ 	.short	(.L_128 - .L_127)
	.align		4
.L_127:
        /*0048*/ 	.word	index@(.nv.constant0._ZN7cutlass13device_kernelIN5flash11enable_sm90INS1_16FlashAttnFwdSm90INS1_25CollectiveMainloopFwdSm90ILi2EN4cute5tupleIJNS5_1CILi1EEES8_S8_EEENS6_IJNS7_ILi128EEENS7_ILi96EEENS7_ILi192EEEEEELi192ENS_6half_tEfNS_4arch4Sm90ELb0ELb1ELb0ELb0ELb0ELb0ELb0ELb1ELb1ELb0ELb0ELb0EEENS1_21CollectiveEpilogueFwdINS6_IJSA_SC_SB_EEES9_SE_SG_Li256ELb0ELb0ELb0ELb0EEENS1_30DynamicPersistentTileSchedulerILi256ELi32ELb0ELb0ELb1EEEEEEEEEvNT_6ParamsE)
        /*004c*/ 	.short	0x0380
        /*004e*/ 	.short	0x0b80


	//----- nvinfo : EIATTR_SW_WAR
	.align		4
.L_128:
        /*0050*/ 	.byte	0x04, 0x36
        /*0052*/ 	.short	(.L_130 - .L_129)
.L_129:
        /*0054*/ 	.word	0x00000008
.L_130:


//--------------------- .nv.info._ZN7cutlass13device_kernelIN5flash11enable_sm90INS1_16FlashAttnFwdSm90INS1_25CollectiveMainloopFwdSm90ILi2EN4cute5tupleIJNS5_1CILi1EEES8_S8_EEENS6_IJNS7_ILi128EEENS7_ILi96EEENS7_ILi192EEEEEELi192ENS_6half_tEfNS_4arch4Sm90ELb0ELb1ELb0ELb1ELb0ELb0ELb0ELb1ELb1ELb0ELb0ELb0EEENS1_21CollectiveEpilogueFwdINS6_IJSA_SC_SB_EEES9_SE_SG_Li256ELb1ELb0ELb0ELb0EEENS1_36VarlenDynamicPersistentTileSchedulerILi128ELi96ELi256ELi32ELb0ELb0ELb1ELb1ELb0ELb1EEEEEEEEEvNT_6ParamsE --------------------------
	.section	.nv.info._ZN7cutlass13device_kernelIN5flash11enable_sm90INS1_16FlashAttnFwdSm90INS1_25CollectiveMainloopFwdSm90ILi2EN4cute5tupleIJNS5_1CILi1EEES8_S8_EEENS6_IJNS7_ILi128EEENS7_ILi96EEENS7_ILi192EEEEEELi192ENS_6half_tEfNS_4arch4Sm90ELb0ELb1ELb0ELb1ELb0ELb0ELb0ELb1ELb1ELb0ELb0ELb0EEENS1_21CollectiveEpilogueFwdINS6_IJSA_SC_SB_EEES9_SE_SG_Li256ELb1ELb0ELb0ELb0EEENS1_36VarlenDynamicPersistentTileSchedulerILi128ELi96ELi256ELi32ELb0ELb0ELb1ELb1ELb0ELb1EEEEEEEEEvNT_6ParamsE,"",@"SHT_CUDA_INFO"
	.sectionflags	@""
	.align	4


	//----- nvinfo : EIATTR_CUDA_API_VERSION
	.align		4
        /*0000*/ 	.byte	0x04, 0x37
        /*0002*/ 	.short	(.L_132 - .L_131)
.L_131:
        /*0004*/ 	.word	0x00000082


	//----- nvinfo : EIATTR_KPARAM_INFO
	.align		4
.L_132:
        /*0008*/ 	.byte	0x04, 0x17
        /*000a*/ 	.short	(.L_134 - .L_133)
.L_133:
        /*000c*/ 	.word	0x00000000
        /*0010*/ 	.short	0x0000
        /*0012*/ 	.short	0x0000
        /*0014*/ 	.byte	0x00, 0xf0, 0x01, 0x28


	//----- nvinfo : EIATTR_SPARSE_MMA_MASK
	.align		4
.L_134:
        /*0018*/ 	.byte	0x03, 0x50
        /*001a*/ 	.short	0x0000


	//----- nvinfo : EIATTR_MAXREG_COUNT
	.align		4
        /*001c*/ 	.byte	0x03, 0x1b
        /*001e*/ 	.short	0x00a8


	//----- nvinfo : EIATTR_MERCURY_ISA_VERSION
	.align		4
        /*0020*/ 	.byte	0x03, 0x5f
        /*0022*/ 	.short	0x0101


	//----- nvinfo : EIATTR_VRC_CTA_INIT_COUNT
	.align		4
        /*0024*/ 	.byte	0x02, 0x4a
	.zero		1
	.zero		1


	//----- nvinfo : EIATTR_EXIT_INSTR_OFFSETS
	.align		4
        /*0028*/ 	.byte	0x04, 0x1c
        /*002a*/ 	.short	(.L_136 - .L_135)


	//   ....[0]....
.L_135:
        /*002c*/ 	.word	0x00000010


	//----- nvinfo : EIATTR_MAX_THREADS
	.align		4
.L_136:
        /*0030*/ 	.byte	0x04, 0x05
        /*0032*/ 	.short	(.L_138 - .L_137)
.L_137:
        /*0034*/ 	.word	0x00000180
        /*0038*/ 	.word	0x00000001
        /*003c*/ 	.word	0x00000001


	//----- nvinfo : EIATTR_CBANK_PARAM_SIZE
	.align		4
.L_138:
        /*0040*/ 	.byte	0x03, 0x19
        /*0042*/ 	.short	0x0a00


	//----- nvinfo : EIATTR_PARAM_CBANK
	.align		4
        /*0044*/ 	.byte	0x04, 0x0a
        /*0046*/ 	.short	(.L_140 - .L_139)
	.align		4
.L_139:
        /*0048*/ 	.word	index@(.nv.constant0._ZN7cutlass13device_kernelIN5flash11enable_sm90INS1_16FlashAttnFwdSm90INS1_25CollectiveMainloopFwdSm90ILi2EN4cute5tupleIJNS5_1CILi1EEES8_S8_EEENS6_IJNS7_ILi128EEENS7_ILi96EEENS7_ILi192EEEEEELi192ENS_6half_tEfNS_4arch4Sm90ELb0ELb1ELb0ELb1ELb0ELb0ELb0ELb1ELb1ELb0ELb0ELb0EEENS1_21CollectiveEpilogueFwdINS6_IJSA_SC_SB_EEES9_SE_SG_Li256ELb1ELb0ELb0ELb0EEENS1_36VarlenDynamicPersistentTileSchedulerILi128ELi96ELi256ELi32ELb0ELb0ELb1ELb1ELb0ELb1EEEEEEEEEvNT_6ParamsE)
        /*004c*/ 	.short	0x0380
        /*004e*/ 	.short	0x0a00


	//----- nvinfo : EIATTR_SW_WAR
	.align		4
.L_140:
        /*0050*/ 	.byte	0x04, 0x36
        /*0052*/ 	.short	(.L_142 - .L_141)
.L_141:
        /*0054*/ 	.word	0x00000008
.L_142:


//--------------------- .nv.info._ZN7cutlass13device_kernelIN5flash11enable_sm90INS1_16FlashAttnFwdSm90INS1_25CollectiveMainloopFwdSm90ILi2EN4cute5tupleIJNS5_1CILi1EEES8_S8_EEENS6_IJNS7_ILi128EEENS7_ILi96EEENS7_ILi192EEEEEELi192ENS_6half_tEfNS_4arch4Sm90ELb0ELb1ELb0ELb1ELb0ELb1ELb0ELb1ELb1ELb0ELb0ELb0EEENS1_21CollectiveEpilogueFwdINS6_IJSA_SC_SB_EEES9_SE_SG_Li256ELb1ELb0ELb0ELb0EEENS1_36VarlenDynamicPersistentTileSchedulerILi128ELi96ELi256ELi32ELb0ELb0ELb1ELb1ELb0ELb1EEEEEEEEEvNT_6ParamsE --------------------------
	.section	.nv.info._ZN7cutlass13device_kernelIN5flash11enable_sm90INS1_16FlashAttnFwdSm90INS1_25CollectiveMainloopFwdSm90ILi2EN4cute5tupleIJNS5_1CILi1EEES8_S8_EEENS6_IJNS7_ILi128EEENS7_ILi96EEENS7_ILi192EEEEEELi192ENS_6half_tEfNS_4arch4Sm90ELb0ELb1ELb0ELb1ELb0ELb1ELb0ELb1ELb1ELb0ELb0ELb0EEENS1_21CollectiveEpilogueFwdINS6_IJSA_SC_SB_EEES9_SE_SG_Li256ELb1ELb0ELb0ELb0EEENS1_36VarlenDynamicPersistentTileSchedulerILi128ELi96ELi256ELi32ELb0ELb0ELb1ELb1ELb0ELb1EEEEEEEEEvNT_6ParamsE,"",@"SHT_CUDA_INFO"
	.sectionflags	@""
	.align	4


	//----- nvinfo : EIATTR_CUDA_API_VERSION
	.align		4
        /*0000*/ 	.byte	0x04, 0x37
        /*0002*/ 	.short	(.L_144 - .L_143)
.L_143:
        /*0004*/ 	.word	0x00000082


	//----- nvinfo : EIATTR_KPARAM_INFO
	.align		4
.L_144:
        /*0008*/ 	.byte	0x04, 0x17
        /*000a*/ 	.short	(.L_146 - .L_145)
.L_145:
        /*000c*/ 	.word	0x00000000
        /*0010*/ 	.short	0x0000
        /*0012*/ 	.short	0x0000
        /*0014*/ 	.byte	0x00, 0xf0, 0x01, 0x28


	//----- nvinfo : EIATTR_SPARSE_MMA_MASK
	.align		4
.L_146:
        /*0018*/ 	.byte	0x03, 0x50
        /*001a*/ 	.short	0x0000


	//----- nvinfo : EIATTR_MAXREG_COUNT
	.align		4
        /*001c*/ 	.byte	0x03, 0x1b
        /*001e*/ 	.short	0x00a8


	//----- nvinfo : EIATTR_MERCURY_ISA_VERSION
	.align		4
        /*0020*/ 	.byte	0x03, 0x5f
        /*0022*/ 	.short	0x0101


	//----- nvinfo : EIATTR_VRC_CTA_INIT_COUNT
	.align		4
        /*0024*/ 	.byte	0x02, 0x4a
	.zero		1
	.zero		1


	//----- nvinfo : EIATTR_EXIT_INSTR_OFFSETS
	.align		4
        /*0028*/ 	.byte	0x04, 0x1c
        /*002a*/ 	.short	(.L_148 - .L_147)


	//   ....[0]....
.L_147:
        /*002c*/ 	.word	0x00000010


	//----- nvinfo : EIATTR_MAX_THREADS
	.align		4
.L_148:
        /*0030*/ 	.byte	0x04, 0x05
        /*0032*/ 	.short	(.L_150 - .L_149)
.L_149:
        /*0034*/ 	.word	0x00000180
        /*0038*/ 	.word	0x00000001
        /*003c*/ 	.word	0x00000001


	//----- nvinfo : EIATTR_CBANK_PARAM_SIZE
	.align		4
.L_150:
        /*0040*/ 	.byte	0x03, 0x19
        /*0042*/ 	.short	0x0a00


	//----- nvinfo : EIATTR_PARAM_CBANK
	.align		4
        /*0044*/ 	.byte	0x04, 0x0a
        /*0046*/ 	.short	(.L_152 - .L_151)
	.align		4
.L_151:
        /*0048*/ 	.word	index@(.nv.constant0._ZN7cutlass13device_kernelIN5flash11enable_sm90INS1_16FlashAttnFwdSm90INS1_25CollectiveMainloopFwdSm90ILi2EN4cute5tupleIJNS5_1CILi1EEES8_S8_EEENS6_IJNS7_ILi128EEENS7_ILi96EEENS7_ILi192EEEEEELi192ENS_6half_tEfNS_4arch4Sm90ELb0ELb1ELb0ELb1ELb0ELb1ELb0ELb1ELb1ELb0ELb0ELb0EEENS1_21CollectiveEpilogueFwdINS6_IJSA_SC_SB_EEES9_SE_SG_Li256ELb1ELb0ELb0ELb0EEENS1_36VarlenDynamicPersistentTileSchedulerILi128ELi96ELi256ELi32ELb0ELb0ELb1ELb1ELb0ELb1EEEEEEEEEvNT_6ParamsE)
        /*004c*/ 	.short	0x0380
        /*004e*/ 	.short	0x0a00


	//----- nvinfo : EIATTR_SW_WAR
	.align		4
.L_152:
        /*0050*/ 	.byte	0x04, 0x36
        /*0052*/ 	.short	(.L_154 - .L_153)
.L_153:
        /*0054*/ 	.word	0x00000008
.L_154:


//--------------------- .nv.info._ZN7cutlass13device_kernelIN5flash11enable_sm90INS1_16FlashAttnFwdSm90INS1_25CollectiveMainloopFwdSm90ILi2EN4cute5tupleIJNS5_1CILi1EEES8_S8_EEENS6_IJNS7_ILi128EEENS7_ILi112EEENS7_ILi192EEEEEELi192ENS_6half_tEfNS_4arch4Sm90ELb1ELb0ELb0ELb0ELb0ELb0ELb0ELb1ELb1ELb0ELb0ELb0EEENS1_21CollectiveEpilogueFwdINS6_IJSA_SC_SB_EEES9_SE_SG_Li256ELb0ELb0ELb0ELb0EEENS1_30DynamicPersistentTileSchedulerILi256ELi32ELb0ELb0ELb1EEEEEEEEEvNT_6ParamsE --------------------------
	.section	.nv.info._ZN7cutlass13device_kernelIN5flash11enable_sm90INS1_16FlashAttnFwdSm90INS1_25CollectiveMainloopFwdSm90ILi2EN4cute5tupleIJNS5_1CILi1EEES8_S8_EEENS6_IJNS7_ILi128EEENS7_ILi112EEENS7_ILi192EEEEEELi192ENS_6half_tEfNS_4arch4Sm90ELb1ELb0ELb0ELb0ELb0ELb0ELb0ELb1ELb1ELb0ELb0ELb0EEENS1_21CollectiveEpilogueFwdINS6_IJSA_SC_SB_EEES9_SE_SG_Li256ELb0ELb0ELb0ELb0EEENS1_30DynamicPersistentTileSchedulerILi256ELi32ELb0ELb0ELb1EEEEEEEEEvNT_6ParamsE,"",@"SHT_CUDA_INFO"
	.sectionflags	@""
	.align	4


	//----- nvinfo : EIATTR_CUDA_API_VERSION
	.align		4
        /*0000*/ 	.byte	0x04, 0x37
        /*0002*/ 	.short	(.L_156 - .L_155)
.L_155:
        /*0004*/ 	.word	0x00000082


	//----- nvinfo : EIATTR_KPARAM_INFO
	.align		4
.L_156:
        /*0008*/ 	.byte	0x04, 0x17
        /*000a*/ 	.short	(.L_158 - .L_157)
.L_157:
        /*000c*/ 	.word	0x00000000
        /*0010*/ 	.short	0x0000
        /*0012*/ 	.short	0x0000
        /*0014*/ 	.byte	0x00, 0xf0, 0x01, 0x2e


	//----- nvinfo : EIATTR_SPARSE_MMA_MASK
	.align		4
.L_158:
        /*0018*/ 	.byte	0x03, 0x50
        /*001a*/ 	.short	0x0000


	//----- nvinfo : EIATTR_MAXREG_COUNT
	.align		4
        /*001c*/ 	.byte	0x03, 0x1b
        /*001e*/ 	.short	0x00a8


	//----- nvinfo : EIATTR_MERCURY_ISA_VERSION
	.align		4
        /*0020*/ 	.byte	0x03, 0x5f
        /*0022*/ 	.short	0x0101


	//----- nvinfo : EIATTR_VRC_CTA_INIT_COUNT
	.align		4
        /*0024*/ 	.byte	0x02, 0x4a
	.zero		1
	.zero		1


	//----- nvinfo : EIATTR_EXIT_INSTR_OFFSETS
	.align		4
        /*0028*/ 	.byte	0x04, 0x1c
        /*002a*/ 	.short	(.L_160 - .L_159)


	//   ....[0]....
.L_159:
        /*002c*/ 	.word	0x00000010


	//----- nvinfo : EIATTR_MAX_THREADS
	.align		4
.L_160:
        /*0030*/ 	.byte	0x04, 0x05
        /*0032*/ 	.short	(.L_162 - .L_161)
.L_161:
        /*0034*/ 	.word	0x00000180
        /*0038*/ 	.word	0x00000001
        /*003c*/ 	.word	0x00000001


	//----- nvinfo : EIATTR_CBANK_PARAM_SIZE
	.align		4
.L_162:
        /*0040*/ 	.byte	0x03, 0x19
        /*0042*/ 	.short	0x0b80


	//----- nvinfo : EIATTR_PARAM_CBANK
	.align		4
        /*0044*/ 	.byte	0x04, 0x0a
        /*0046*/ 	.short	(.L_164 - .L_163)
	.align		4
.L_163:
        /*0048*/ 	.word	index@(.nv.constant0._ZN7cutlass13device_kernelIN5flash11enable_sm90INS1_16FlashAttnFwdSm90INS1_25CollectiveMainloopFwdSm90ILi2EN4cute5tupleIJNS5_1CILi1EEES8_S8_EEENS6_IJNS7_ILi128EEENS7_ILi112EEENS7_ILi192EEEEEELi192ENS_6half_tEfNS_4arch4Sm90ELb1ELb0ELb0ELb0ELb0ELb0ELb0ELb1ELb1ELb0ELb0ELb0EEENS1_21CollectiveEpilogueFwdINS6_IJSA_SC_SB_EEES9_SE_SG_Li256ELb0ELb0ELb0ELb0EEENS1_30DynamicPersistentTileSchedulerILi256ELi32ELb0ELb0ELb1EEEEEEEEEvNT_6ParamsE)
        /*004c*/ 	.short	0x0380
        /*004e*/ 	.short	0x0b80


	//----- nvinfo : EIATTR_SW_WAR
	.align		4
.L_164:
        /*0050*/ 	.byte	0x04, 0x36
        /*0052*/ 	.short	(.L_166 - .L_165)
.L_165:
        /*0054*/ 	.word	0x00000008
.L_166:


//--------------------- .nv.info._ZN7cutlass13device_kernelIN5flash11enable_sm90INS1_16FlashAttnFwdSm90INS1_25CollectiveMainloopFwdSm90ILi2EN4cute5tupleIJNS5_1CILi1EEES8_S8_EEENS6_IJNS7_ILi128EEENS7_ILi112EEENS7_ILi192EEEEEELi192ENS_6half_tEfNS_4arch4Sm90ELb1ELb0ELb0ELb1ELb0ELb0ELb0ELb1ELb1ELb0ELb0ELb0EEENS1_21CollectiveEpilogueFwdINS6_IJSA_SC_SB_EEES9_SE_SG_Li256ELb1ELb0ELb0ELb0EEENS1_36VarlenDynamicPersistentTileSchedulerILi128ELi112ELi256ELi32ELb0ELb0ELb1ELb1ELb1ELb1EEEEEEEEEvNT_6ParamsE --------------------------
	.section	.nv.info._ZN7cutlass13device_kernelIN5flash11enable_sm90INS1_16FlashAttnFwdSm90INS1_25CollectiveMainloopFwdSm90ILi2EN4cute5tupleIJNS5_1CILi1EEES8_S8_EEENS6_IJNS7_ILi128EEENS7_ILi112EEENS7_ILi192EEEEEELi192ENS_6half_tEfNS_4arch4Sm90ELb1ELb0ELb0ELb1ELb0ELb0ELb0ELb1ELb1ELb0ELb0ELb0EEENS1_21CollectiveEpilogueFwdINS6_IJSA_SC_SB_EEES9_SE_SG_Li256ELb1ELb0ELb0ELb0EEENS1_36VarlenDynamicPersistentTileSchedulerILi128ELi112ELi256ELi32ELb0ELb0ELb1ELb1ELb1ELb1EEEEEEEEEvNT_6ParamsE,"",@"SHT_CUDA_INFO"
	.sectionflags	@""
	.align	4


	//----- nvinfo : EIATTR_CUDA_API_VERSION
	.align		4
        /*0000*/ 	.byte	0x04, 0x37
        /*0002*/ 	.short	(.L_168 - .L_167)
.L_167:
        /*0004*/ 	.word	0x00000082


	//----- nvinfo : EIATTR_KPARAM_INFO
	.align		4
.L_168:
        /*0008*/ 	.byte	0x04, 0x17
        /*000a*/ 	.short	(.L_170 - .L_169)
.L_169:
        /*000c*/ 	.word	0x00000000
        /*0010*/ 	.short	0x0000
        /*0012*/ 	.short	0x0000
        /*0014*/ 	.byte	0x00, 0xf0, 0x01, 0x28


	//----- nvinfo : EIATTR_SPARSE_MMA_MASK
	.align		4
.L_170:
        /*0018*/ 	.byte	0x03, 0x50
        /*001a*/ 	.short	0x0000


	//----- nvinfo : EIATTR_MAXREG_COUNT
	.align		4
        /*001c*/ 	.byte	0x03, 0x1b
        /*001e*/ 	.short	0x00a8


	//----- nvinfo : EIATTR_MERCURY_ISA_VERSION
	.align		4
        /*0020*/ 	.byte	0x03, 0x5f
        /*0022*/ 	.short	0x0101


	//----- nvinfo : EIATTR_VRC_CTA_INIT_COUNT
	.align		4
        /*0024*/ 	.byte	0x02, 0x4a
	.zero		1
	.zero		1


	//----- nvinfo : EIATTR_EXIT_INSTR_OFFSETS
	.align		4
        /*0028*/ 	.byte	0x04, 0x1c
        /*002a*/ 	.short	(.L_172 - .L_171)


	//   ....[0]....
.L_171:
        /*002c*/ 	.word	0x00000010


	//----- nvinfo : EIATTR_MAX_THREADS
	.align		4
.L_172:
        /*0030*/ 	.byte	0x04, 0x05
        /*0032*/ 	.short	(.L_174 - .L_173)
.L_173:
        /*0034*/ 	.word	0x00000180
        /*0038*/ 	.word	0x00000001
        /*003c*/ 	.word	0x00000001


	//----- nvinfo : EIATTR_CBANK_PARAM_SIZE
	.align		4
.L_174:
        /*0040*/ 	.byte	0x03, 0x19
        /*0042*/ 	.short	0x0a00


	//----- nvinfo : EIATTR_PARAM_CBANK
	.align		4
        /*0044*/ 	.byte	0x04, 0x0a
        /*0046*/ 	.short	(.L_176 - .L_175)
	.align		4
.L_175:
        /*0048*/ 	.word	index@(.nv.constant0._ZN7cutlass13device_kernelIN5flash11enable_sm90INS1_16FlashAttnFwdSm90INS1_25CollectiveMainloopFwdSm90ILi2EN4cute5tupleIJNS5_1CILi1EEES8_S8_EEENS6_IJNS7_ILi128EEENS7_ILi112EEENS7_ILi192EEEEEELi192ENS_6half_tEfNS_4arch4Sm90ELb1ELb0ELb0ELb1ELb0ELb0ELb0ELb1ELb1ELb0ELb0ELb0EEENS1_21CollectiveEpilogueFwdINS6_IJSA_SC_SB_EEES9_SE_SG_Li256ELb1ELb0ELb0ELb0EEENS1_36VarlenDynamicPersistentTileSchedulerILi128ELi112ELi256ELi32ELb0ELb0ELb1ELb1ELb1ELb1EEEEEEEEEvNT_6ParamsE)
        /*004c*/ 	.short	0x0380
        /*004e*/ 	.short	0x0a00


	//----- nvinfo : EIATTR_SW_WAR
	.align		4
.L_176:
        /*0050*/ 	.byte	0x04, 0x36
        /*0052*/ 	.short	(.L_178 - .L_177)
.L_177:
        /*0054*/ 	.word	0x00000008
.L_178:


//--------------------- .nv.info._ZN7cutlass13device_kernelIN5flash11enable_sm90INS1_16FlashAttnFwdSm90INS1_25CollectiveMainloopFwdSm90ILi2EN4cute5tupleIJNS5_1CILi1EEES8_S8_EEENS6_IJNS7_ILi128EEENS7_ILi112EEENS7_ILi192EEEEEELi192ENS_6half_tEfNS_4arch4Sm90ELb1ELb0ELb0ELb1ELb0ELb1ELb0ELb1ELb1ELb0ELb0ELb0EEENS1_21CollectiveEpilogueFwdINS6_IJSA_SC_SB_EEES9_SE_SG_Li256ELb1ELb0ELb0ELb0EEENS1_36VarlenDynamicPersistentTileSchedulerILi128ELi112ELi256ELi32ELb0ELb0ELb1ELb1ELb1ELb1EEEEEEEEEvNT_6ParamsE --------------------------
	.section	.nv.info._ZN7cutlass13device_kernelIN5flash11enable_sm90INS1_16FlashAttnFwdSm90INS1_25CollectiveMainloopFwdSm90ILi2EN4cute5tupleIJNS5_1CILi1EEES8_S8_EEENS6_IJNS7_ILi128EEENS7_ILi112EEENS7_ILi192EEEEEELi192ENS_6half_tEfNS_4arch4Sm90ELb1ELb0ELb0ELb1ELb0ELb1ELb0ELb1ELb1ELb0ELb0ELb0EEENS1_21CollectiveEpilogueFwdINS6_IJSA_SC_SB_EEES9_SE_SG_Li256ELb1ELb0ELb0ELb0EEENS1_36VarlenDynamicPersistentTileSchedulerILi128ELi112ELi256ELi32ELb0ELb0ELb1ELb1ELb1ELb1EEEEEEEEEvNT_6ParamsE,"",@"SHT_CUDA_INFO"
	.sectionflags	@""
	.align	4


	//----- nvinfo : EIATTR_CUDA_API_VERSION
	.align		4
        /*0000*/ 	.byte	0x04, 0x37
        /*0002*/ 	.short	(.L_180 - .L_179)
.L_179:
        /*0004*/ 	.word	0x00000082


	//----- nvinfo : EIATTR_KPARAM_INFO
	.align		4
.L_180:
        /*0008*/ 	.byte	0x04, 0x17
        /*000a*/ 	.short	(.L_182 - .L_181)
.L_181:
        /*000c*/ 	.word	0x00000000
        /*0010*/ 	.short	0x0000
        /*0012*/ 	.short	0x0000
        /*0014*/ 	.byte	0x00, 0xf0, 0x01, 0x28


	//----- nvinfo : EIATTR_SPARSE_MMA_MASK
	.align		4
.L_182:
        /*0018*/ 	.byte	0x03, 0x50
        /*001a*/ 	.short	0x0000


	//----- nvinfo : EIATTR_MAXREG_COUNT
	.align		4
        /*001c*/ 	.byte	0x03, 0x1b
        /*001e*/ 	.short	0x00a8


	//----- nvinfo : EIATTR_MERCURY_ISA_VERSION
	.align		4
        /*0020*/ 	.byte	0x03, 0x5f
        /*0022*/ 	.short	0x0101


	//----- nvinfo : EIATTR_VRC_CTA_INIT_COUNT
	.align		4
        /*0024*/ 	.byte	0x02, 0x4a
	.zero		1
	.zero		1


	//----- nvinfo : EIATTR_EXIT_INSTR_OFFSETS
	.align		4
        /*0028*/ 	.byte	0x04, 0x1c
        /*002a*/ 	.short	(.L_184 - .L_183)


	//   ....[0]....
.L_183:
        /*002c*/ 	.word	0x00000010


	//----- nvinfo : EIATTR_MAX_THREADS
	.align		4
.L_184:
        /*0030*/ 	.byte	0x04, 0x05
        /*0032*/ 	.short	(.L_186 - .L_185)
.L_185:
        /*0034*/ 	.word	0x00000180
        /*0038*/ 	.word	0x00000001
        /*003c*/ 	.word	0x00000001


	//----- nvinfo : EIATTR_CBANK_PARAM_SIZE
	.align		4
.L_186:
        /*0040*/ 	.byte	0x03, 0x19
        /*0042*/ 	.short	0x0a00


	//----- nvinfo : EIATTR_PARAM_CBANK
	.align		4
        /*0044*/ 	.byte	0x04, 0x0a
        /*0046*/ 	.short	(.L_188 - .L_187)
	.align		4
.L_187:
        /*0048*/ 	.word	index@(.nv.constant0._ZN7cutlass13device_kernelIN5flash11enable_sm90INS1_16FlashAttnFwdSm90INS1_25CollectiveMainloopFwdSm90ILi2EN4cute5tupleIJNS5_1CILi1EEES8_S8_EEENS6_IJNS7_ILi128EEENS7_ILi112EEENS7_ILi192EEEEEELi192ENS_6half_tEfNS_4arch4Sm90ELb1ELb0ELb0ELb1ELb0ELb1ELb0ELb1ELb1ELb0ELb0ELb0EEENS1_21CollectiveEpilogueFwdINS6_IJSA_SC_SB_EEES9_SE_SG_Li256ELb1ELb0ELb0ELb0EEENS1_36VarlenDynamicPersistentTileSchedulerILi128ELi112ELi256ELi32ELb0ELb0ELb1ELb1ELb1ELb1EEEEEEEEEvNT_6ParamsE)
        /*004c*/ 	.short	0x0380
        /*004e*/ 	.short	0x0a00


	//----- nvinfo : EIATTR_SW_WAR
	.align		4
.L_188:
        /*0050*/ 	.byte	0x04, 0x36
        /*0052*/ 	.short	(.L_190 - .L_189)
.L_189:
        /*0054*/ 	.word	0x00000008
.L_190:


//--------------------- .nv.callgraph             --------------------------
	.section	.nv.callgraph,"",@"SHT_CUDA_CALLGRAPH"
	.align	4
	.sectionentsize	8
	.align		4
        /*0000*/ 	.word	0x00000000
	.align		4
        /*0004*/ 	.word	0xffffffff
	.align		4
        /*0008*/ 	.word	0x00000000
	.align		4
        /*000c*/ 	.word	0xfffffffe
	.align		4
        /*0010*/ 	.word	0x00000000
	.align		4
        /*0014*/ 	.word	0xfffffffd
	.align		4
        /*0018*/ 	.word	0x00000000
	.align		4
        /*001c*/ 	.word	0xfffffffc


//--------------------- .nv.constant4             --------------------------
	.section	.nv.constant4,"a",@progbits
	.align	8
	.align		8
.nv.constant4:
        /*0000*/ 	.dword	_ZN66_INTERNAL_37122d08_30_flash_fwd_hdim192_fp16_sm90_cu_9d2915ae_34924cuda3std3__45__cpo5beginE
	.align		8
        /*0008*/ 	.dword	_ZN66_INTERNAL_37122d08_30_flash_fwd_hdim192_fp16_sm90_cu_9d2915ae_34924cuda3std3__45__cpo3endE
	.align		8
        /*0010*/ 	.dword	_ZN66_INTERNAL_37122d08_30_flash_fwd_hdim192_fp16_sm90_cu_9d2915ae_34924cuda3std3__45__cpo6cbeginE
	.align		8
        /*0018*/ 	.dword	_ZN66_INTERNAL_37122d08_30_flash_fwd_hdim192_fp16_sm90_cu_9d2915ae_34924cuda3std3__45__cpo4cendE
	.align		8
        /*0020*/ 	.dword	_ZN66_INTERNAL_37122d08_30_flash_fwd_hdim192_fp16_sm90_cu_9d2915ae_34924cuda3std3__468_GLOBAL__N__37122d08_30_flash_fwd_hdim192_fp16_sm90_cu_9d2915ae_34926ignoreE
	.align		8
        /*0028*/ 	.dword	_ZN66_INTERNAL_37122d08_30_flash_fwd_hdim192_fp16_sm90_cu_9d2915ae_34924cuda3std3__419piecewise_constructE
	.align		8
        /*0030*/ 	.dword	_ZN66_INTERNAL_37122d08_30_flash_fwd_hdim192_fp16_sm90_cu_9d2915ae_34924cuda3std3__48in_placeE
	.align		8
        /*0038*/ 	.dword	_ZN66_INTERNAL_37122d08_30_flash_fwd_hdim192_fp16_sm90_cu_9d2915ae_34924cuda3std6ranges3__45__cpo4swapE
	.align		8
        /*0040*/ 	.dword	_ZN66_INTERNAL_37122d08_30_flash_fwd_hdim192_fp16_sm90_cu_9d2915ae_34924cuda3std6ranges3__45__cpo9iter_moveE
	.align		8
        /*0048*/ 	.dword	_ZN66_INTERNAL_37122d08_30_flash_fwd_hdim192_fp16_sm90_cu_9d2915ae_34924cute7productE
	.align		8
        /*0050*/ 	.dword	_ZN66_INTERNAL_37122d08_30_flash_fwd_hdim192_fp16_sm90_cu_9d2915ae_34924cute1_E


//--------------------- .text._ZN7cutlass13device_kernelIN5flash11enable_sm90INS1_16FlashAttnFwdSm90INS1_25CollectiveMainloopFwdSm90ILi2EN4cute5tupleIJNS5_1CILi1EEES8_S8_EEENS6_IJNS7_ILi128EEENS7_ILi112EEENS7_ILi192EEEEEELi192ENS_6half_tEfNS_4arch4Sm90ELb0ELb0ELb0ELb0ELb0ELb0ELb0ELb1ELb1ELb0ELb0ELb0EEENS1_21CollectiveEpilogueFwdINS6_IJSA_SC_SB_EEES9_SE_SG_Li256ELb0ELb0ELb0ELb0EEENS1_29StaticPersistentTileSchedulerILb0EEEEEEEEEvNT_6ParamsE --------------------------
	.section	.text._ZN7cutlass13device_kernelIN5flash11enable_sm90INS1_16FlashAttnFwdSm90INS1_25CollectiveMainloopFwdSm90ILi2EN4cute5tupleIJNS5_1CILi1EEES8_S8_EEENS6_IJNS7_ILi128EEENS7_ILi112EEENS7_ILi192EEEEEELi192ENS_6half_tEfNS_4arch4Sm90ELb0ELb0ELb0ELb0ELb0ELb0ELb0ELb1ELb1ELb0ELb0ELb0EEENS1_21CollectiveEpilogueFwdINS6_IJSA_SC_SB_EEES9_SE_SG_Li256ELb0ELb0ELb0ELb0EEENS1_29StaticPersistentTileSchedulerILb0EEEEEEEEEvNT_6ParamsE,"ax",@progbits
	.align	128
.text._ZN7cutlass13device_kernelIN5flash11enable_sm90INS1_16FlashAttnFwdSm90INS1_25CollectiveMainloopFwdSm90ILi2EN4cute5tupleIJNS5_1CILi1EEES8_S8_EEENS6_IJNS7_ILi128EEENS7_ILi112EEENS7_ILi192EEEEEELi192ENS_6half_tEfNS_4arch4Sm90ELb0ELb0ELb0ELb0ELb0ELb0ELb0ELb1ELb1ELb0ELb0ELb0EEENS1_21CollectiveEpilogueFwdINS6_IJSA_SC_SB_EEES9_SE_SG_Li256ELb0ELb0ELb0ELb0EEENS1_29StaticPersistentTileSchedulerILb0EEEEEEEEEvNT_6ParamsE:
        .type           _ZN7cutlass13device_kernelIN5flash11enable_sm90INS1_16FlashAttnFwdSm90INS1_25CollectiveMainloopFwdSm90ILi2EN4cute5tupleIJNS5_1CILi1EEES8_S8_EEENS6_IJNS7_ILi128EEENS7_ILi112EEENS7_ILi192EEEEEELi192ENS_6half_tEfNS_4arch4Sm90ELb0ELb0ELb0ELb0ELb0ELb0ELb0ELb1ELb1ELb0ELb0ELb0EEENS1_21CollectiveEpilogueFwdINS6_IJSA_SC_SB_EEES9_SE_SG_Li256ELb0ELb0ELb0ELb0EEENS1_29StaticPersistentTileSchedulerILb0EEEEEEEEEvNT_6ParamsE,@function
        .size           _ZN7cutlass13device_kernelIN5flash11enable_sm90INS1_16FlashAttnFwdSm90INS1_25CollectiveMainloopFwdSm90ILi2EN4cute5tupleIJNS5_1CILi1EEES8_S8_EEENS6_IJNS7_ILi128EEENS7_ILi112EEENS7_ILi192EEEEEELi192ENS_6half_tEfNS_4arch4Sm90ELb0ELb0ELb0ELb0ELb0ELb0ELb0ELb1ELb1ELb0ELb0ELb0EEENS1_21CollectiveEpilogueFwdINS6_IJSA_SC_SB_EEES9_SE_SG_Li256ELb0ELb0ELb0ELb0EEENS1_29StaticPersistentTileSchedulerILb0EEEEEEEEEvNT_6ParamsE,(.L_x_10 - _ZN7cutlass13device_kernelIN5flash11enable_sm90INS1_16FlashAttnFwdSm90INS1_25CollectiveMainloopFwdSm90ILi2EN4cute5tupleIJNS5_1CILi1EEES8_S8_EEENS6_IJNS7_ILi128EEENS7_ILi112EEENS7_ILi192EEEEEELi192ENS_6half_tEfNS_4arch4Sm90ELb0ELb0ELb0ELb0ELb0ELb0ELb0ELb1ELb1ELb0ELb0ELb0EEENS1_21CollectiveEpilogueFwdINS6_IJSA_SC_SB_EEES9_SE_SG_Li256ELb0ELb0ELb0ELb0EEENS1_29StaticPersistentTileSchedulerILb0EEEEEEEEEvNT_6ParamsE)
        .other          _ZN7cutlass13device_kernelIN5flash11enable_sm90INS1_16FlashAttnFwdSm90INS1_25CollectiveMainloopFwdSm90ILi2EN4cute5tupleIJNS5_1CILi1EEES8_S8_EEENS6_IJNS7_ILi128EEENS7_ILi112EEENS7_ILi192EEEEEELi192ENS_6half_tEfNS_4arch4Sm90ELb0ELb0ELb0ELb0ELb0ELb0ELb0ELb1ELb1ELb0ELb0ELb0EEENS1_21CollectiveEpilogueFwdINS6_IJSA_SC_SB_EEES9_SE_SG_Li256ELb0ELb0ELb0ELb0EEENS1_29StaticPersistentTileSchedulerILb0EEEEEEEEEvNT_6ParamsE,@"STO_CUDA_ENTRY STV_DEFAULT"
_ZN7cutlass13device_kernelIN5flash11enable_sm90INS1_16FlashAttnFwdSm90INS1_25CollectiveMainloopFwdSm90ILi2EN4cute5tupleIJNS5_1CILi1EEES8_S8_EEENS6_IJNS7_ILi128EEENS7_ILi112EEENS7_ILi192EEEEEELi192ENS_6half_tEfNS_4arch4Sm90ELb0ELb0ELb0ELb0ELb0ELb0ELb0ELb1ELb1ELb0ELb0ELb0EEENS1_21CollectiveEpilogueFwdINS6_IJSA_SC_SB_EEES9_SE_SG_Li256ELb0ELb0ELb0ELb0EEENS1_29StaticPersistentTileSchedulerILb0EEEEEEEEEvNT_6ParamsE:
[----:B------:R-:W-:Y:S01]  /*0000*/  LDC R1, c[0x0][0x37c] ;  /* 0x0000df00ff017b82 */ /* 0x000fe20000000800 */
[----:B------:R-:W-:Y:S05]  /*0010*/  EXIT ;  /* 0x000000000000794d */ /* 0x000fea0003800000 */
.L_x_0:
[----:B------:R-:W-:-:S00]  /*0020*/  BRA `(.L_x_0) ;  /* 0xfffffffc00fc7947 */ /* 0x000fc0000383ffff */
[----:B------:R-:W-:-:S00]  /*0030*/  NOP ;  /* 0x0000000000007918 */ /* 0x000fc00000000000 */
        /* <DEDUP_REMOVED lines=12> */
.L_x_10:


//--------------------- .text._ZN7cutlass13device_kernelIN5flash11enable_sm90INS1_16FlashAttnFwdSm90INS1_25CollectiveMainloopFwdSm90ILi2EN4cute5tupleIJNS5_1CILi2EEENS7_ILi1EEES9_EEENS6_IJNS7_ILi128EEENS7_ILi112EEENS7_ILi192EEEEEELi192ENS_6half_tEfNS_4arch4Sm90ELb0ELb0ELb0ELb0ELb0ELb0ELb0ELb1ELb1ELb0ELb0ELb0EEENS1_21CollectiveEpilogueFwdINS6_IJSB_SD_SC_EEESA_SF_SH_Li256ELb0ELb0ELb0ELb0EEENS1_29StaticPersistentTileSchedulerILb0EEEEEEEEEvNT_6ParamsE --------------------------
	.section	.text._ZN7cutlass13device_kernelIN5flash11enable_sm90INS1_16FlashAttnFwdSm90INS1_25CollectiveMainloopFwdSm90ILi2EN4cute5tupleIJNS5_1CILi2EEENS7_ILi1EEES9_EEENS6_IJNS7_ILi128EEENS7_ILi112EEENS7_ILi192EEEEEELi192ENS_6half_tEfNS_4arch4Sm90ELb0ELb0ELb0ELb0ELb0ELb0ELb0ELb1ELb1ELb0ELb0ELb0EEENS1_21CollectiveEpilogueFwdINS6_IJSB_SD_SC_EEESA_SF_SH_Li256ELb0ELb0ELb0ELb0EEENS1_29StaticPersistentTileSchedulerILb0EEEEEEEEEvNT_6ParamsE,"ax",@progbits
	.align	128
.text._ZN7cutlass13device_kernelIN5flash11enable_sm90INS1_16FlashAttnFwdSm90INS1_25CollectiveMainloopFwdSm90ILi2EN4cute5tupleIJNS5_1CILi2EEENS7_ILi1EEES9_EEENS6_IJNS7_ILi128EEENS7_ILi112EEENS7_ILi192EEEEEELi192ENS_6half_tEfNS_4arch4Sm90ELb0ELb0ELb0ELb0ELb0ELb0ELb0ELb1ELb1ELb0ELb0ELb0EEENS1_21CollectiveEpilogueFwdINS6_IJSB_SD_SC_EEESA_SF_SH_Li256ELb0ELb0ELb0ELb0EEENS1_29StaticPersistentTileSchedulerILb0EEEEEEEEEvNT_6ParamsE:
        .type           _ZN7cutlass13device_kernelIN5flash11enable_sm90INS1_16FlashAttnFwdSm90INS1_25CollectiveMainloopFwdSm90ILi2EN4cute5tupleIJNS5_1CILi2EEENS7_ILi1EEES9_EEENS6_IJNS7_ILi128EEENS7_ILi112EEENS7_ILi192EEEEEELi192ENS_6half_tEfNS_4arch4Sm90ELb0ELb0ELb0ELb0ELb0ELb0ELb0ELb1ELb1ELb0ELb0ELb0EEENS1_21CollectiveEpilogueFwdINS6_IJSB_SD_SC_EEESA_SF_SH_Li256ELb0ELb0ELb0ELb0EEENS1_29StaticPersistentTileSchedulerILb0EEEEEEEEEvNT_6ParamsE,@function
        .size           _ZN7cutlass13device_kernelIN5flash11enable_sm90INS1_16FlashAttnFwdSm90INS1_25CollectiveMainloopFwdSm90ILi2EN4cute5tupleIJNS5_1CILi2EEENS7_ILi1EEES9_EEENS6_IJNS7_ILi128EEENS7_ILi112EEENS7_ILi192EEEEEELi192ENS_6half_tEfNS_4arch4Sm90ELb0ELb0ELb0ELb0ELb0ELb0ELb0ELb1ELb1ELb0ELb0ELb0EEENS1_21CollectiveEpilogueFwdINS6_IJSB_SD_SC_EEESA_SF_SH_Li256ELb0ELb0ELb0ELb0EEENS1_29StaticPersistentTileSchedulerILb0EEEEEEEEEvNT_6ParamsE,(.L_x_11 - _ZN7cutlass13device_kernelIN5flash11enable_sm90INS1_16FlashAttnFwdSm90INS1_25CollectiveMainloopFwdSm90ILi2EN4cute5tupleIJNS5_1CILi2EEENS7_ILi1EEES9_EEENS6_IJNS7_ILi128EEENS7_ILi112EEENS7_ILi192EEEEEELi192ENS_6half_tEfNS_4arch4Sm90ELb0ELb0ELb0ELb0ELb0ELb0ELb0ELb1ELb1ELb0ELb0ELb0EEENS1_21CollectiveEpilogueFwdINS6_IJSB_SD_SC_EEESA_SF_SH_Li256ELb0ELb0ELb0ELb0EEENS1_29StaticPersistentTileSchedulerILb0EEEEEEEEEvNT_6ParamsE)
        .other          _ZN7cutlass13device_kernelIN5flash11enable_sm90INS1_16FlashAttnFwdSm90INS1_25CollectiveMainloopFwdSm90ILi2EN4cute5tupleIJNS5_1CILi2EEENS7_ILi1EEES9_EEENS6_IJNS7_ILi128EEENS7_ILi112EEENS7_ILi192EEEEEELi192ENS_6half_tEfNS_4arch4Sm90ELb0ELb0ELb0ELb0ELb0ELb0ELb0ELb1ELb1ELb0ELb0ELb0EEENS1_21CollectiveEpilogueFwdINS6_IJSB_SD_SC_EEESA_SF_SH_Li256ELb0ELb0ELb0ELb0EEENS1_29StaticPersistentTileSchedulerILb0EEEEEEEEEvNT_6ParamsE,@"STO_CUDA_ENTRY STV_DEFAULT"
_ZN7cutlass13device_kernelIN5flash11enable_sm90INS1_16FlashAttnFwdSm90INS1_25CollectiveMainloopFwdSm90ILi2EN4cute5tupleIJNS5_1CILi2EEENS7_ILi1EEES9_EEENS6_IJNS7_ILi128EEENS7_ILi112EEENS7_ILi192EEEEEELi192ENS_6half_tEfNS_4arch4Sm90ELb0ELb0ELb0ELb0ELb0ELb0ELb0ELb1ELb1ELb0ELb0ELb0EEENS1_21CollectiveEpilogueFwdINS6_IJSB_SD_SC_EEESA_SF_SH_Li256ELb0ELb0ELb0ELb0EEENS1_29StaticPersistentTileSchedulerILb0EEEEEEEEEvNT_6ParamsE:
[----:B------:R-:W-:Y:S01]  /*0000*/  LDC R1, c[0x0][0x37c] ;  /* 0x0000df00ff017b82 */ /* 0x000fe20000000800 */
[----:B------:R-:W-:Y:S05]  /*0010*/  EXIT ;  /* 0x000000000000794d */ /* 0x000fea0003800000 */
.L_x_1:
        /* <DEDUP_REMOVED lines=14> */
.L_x_11:


//--------------------- .text._ZN7cutlass13device_kernelIN5flash11enable_sm90INS1_16FlashAttnFwdSm90INS1_25CollectiveMainloopFwdSm90ILi2EN4cute5tupleIJNS5_1CILi1EEES8_S8_EEENS6_IJNS7_ILi128EEENS7_ILi112EEENS7_ILi192EEEEEELi192ENS_6half_tEfNS_4arch4Sm90ELb0ELb0ELb0ELb1ELb0ELb0ELb0ELb1ELb1ELb0ELb0ELb0EEENS1_21CollectiveEpilogueFwdINS6_IJSA_SC_SB_EEES9_SE_SG_Li256ELb1ELb0ELb0ELb0EEENS1_36VarlenDynamicPersistentTileSchedulerILi128ELi112ELi256ELi32ELb0ELb0ELb1ELb0ELb1ELb1EEEEEEEEEvNT_6ParamsE --------------------------
	.section	.text._ZN7cutlass13device_kernelIN5flash11enable_sm90INS1_16FlashAttnFwdSm90INS1_25CollectiveMainloopFwdSm90ILi2EN4cute5tupleIJNS5_1CILi1EEES8_S8_EEENS6_IJNS7_ILi128EEENS7_ILi112EEENS7_ILi192EEEEEELi192ENS_6half_tEfNS_4arch4Sm90ELb0ELb0ELb0ELb1ELb0ELb0ELb0ELb1ELb1ELb0ELb0ELb0EEENS1_21CollectiveEpilogueFwdINS6_IJSA_SC_SB_EEES9_SE_SG_Li256ELb1ELb0ELb0ELb0EEENS1_36VarlenDynamicPersistentTileSchedulerILi128ELi112ELi256ELi32ELb0ELb0ELb1ELb0ELb1ELb1EEEEEEEEEvNT_6ParamsE,"ax",@progbits
	.align	128
.text._ZN7cutlass13device_kernelIN5flash11enable_sm90INS1_16FlashAttnFwdSm90INS1_25CollectiveMainloopFwdSm90ILi2EN4cute5tupleIJNS5_1CILi1EEES8_S8_EEENS6_IJNS7_ILi128EEENS7_ILi112EEENS7_ILi192EEEEEELi192ENS_6half_tEfNS_4arch4Sm90ELb0ELb0ELb0ELb1ELb0ELb0ELb0ELb1ELb1ELb0ELb0ELb0EEENS1_21CollectiveEpilogueFwdINS6_IJSA_SC_SB_EEES9_SE_SG_Li256ELb1ELb0ELb0ELb0EEENS1_36VarlenDynamicPersistentTileSchedulerILi128ELi112ELi256ELi32ELb0ELb0ELb1ELb0ELb1ELb1EEEEEEEEEvNT_6ParamsE:
        .type           _ZN7cutlass13device_kernelIN5flash11enable_sm90INS1_16FlashAttnFwdSm90INS1_25CollectiveMainloopFwdSm90ILi2EN4cute5tupleIJNS5_1CILi1EEES8_S8_EEENS6_IJNS7_ILi128EEENS7_ILi112EEENS7_ILi192EEEEEELi192ENS_6half_tEfNS_4arch4Sm90ELb0ELb0ELb0ELb1ELb0ELb0ELb0ELb1ELb1ELb0ELb0ELb0EEENS1_21CollectiveEpilogueFwdINS6_IJSA_SC_SB_EEES9_SE_SG_Li256ELb1ELb0ELb0ELb0EEENS1_36VarlenDynamicPersistentTileSchedulerILi128ELi112ELi256ELi32ELb0ELb0ELb1ELb0ELb1ELb1EEEEEEEEEvNT_6ParamsE,@function
        .size           _ZN7cutlass13device_kernelIN5flash11enable_sm90INS1_16FlashAttnFwdSm90INS1_25CollectiveMainloopFwdSm90ILi2EN4cute5tupleIJNS5_1CILi1EEES8_S8_EEENS6_IJNS7_ILi128EEENS7_ILi112EEENS7_ILi192EEEEEELi192ENS_6half_tEfNS_4arch4Sm90ELb0ELb0ELb0ELb1ELb0ELb0ELb0ELb1ELb1ELb0ELb0ELb0EEENS1_21CollectiveEpilogueFwdINS6_IJSA_SC_SB_EEES9_SE_SG_Li256ELb1ELb0ELb0ELb0EEENS1_36VarlenDynamicPersistentTileSchedulerILi128ELi112ELi256ELi32ELb0ELb0ELb1ELb0ELb1ELb1EEEEEEEEEvNT_6ParamsE,(.L_x_12 - _ZN7cutlass13device_kernelIN5flash11enable_sm90INS1_16FlashAttnFwdSm90INS1_25CollectiveMainloopFwdSm90ILi2EN4cute5tupleIJNS5_1CILi1EEES8_S8_EEENS6_IJNS7_ILi128EEENS7_ILi112EEENS7_ILi192EEEEEELi192ENS_6half_tEfNS_4arch4Sm90ELb0ELb0ELb0ELb1ELb0ELb0ELb0ELb1ELb1ELb0ELb0ELb0EEENS1_21CollectiveEpilogueFwdINS6_IJSA_SC_SB_EEES9_SE_SG_Li256ELb1ELb0ELb0ELb0EEENS1_36VarlenDynamicPersistentTileSchedulerILi128ELi112ELi256ELi32ELb0ELb0ELb1ELb0ELb1ELb1EEEEEEEEEvNT_6ParamsE)
        .other          _ZN7cutlass13device_kernelIN5flash11enable_sm90INS1_16FlashAttnFwdSm90INS1_25CollectiveMainloopFwdSm90ILi2EN4cute5tupleIJNS5_1CILi1EEES8_S8_EEENS6_IJNS7_ILi128EEENS7_ILi112EEENS7_ILi192EEEEEELi192ENS_6half_tEfNS_4arch4Sm90ELb0ELb0ELb0ELb1ELb0ELb0ELb0ELb1ELb1ELb0ELb0ELb0EEENS1_21CollectiveEpilogueFwdINS6_IJSA_SC_SB_EEES9_SE_SG_Li256ELb1ELb0ELb0ELb0EEENS1_36VarlenDynamicPersistentTileSchedulerILi128ELi112ELi256ELi32ELb0ELb0ELb1ELb0ELb1ELb1EEEEEEEEEvNT_6ParamsE,@"STO_CUDA_ENTRY STV_DEFAULT"
_ZN7cutlass13device_kernelIN5flash11enable_sm90INS1_16FlashAttnFwdSm90INS1_25CollectiveMainloopFwdSm90ILi2EN4cute5tupleIJNS5_1CILi1EEES8_S8_EEENS6_IJNS7_ILi128EEENS7_ILi112EEENS7_ILi192EEEEEELi192ENS_6half_tEfNS_4arch4Sm90ELb0ELb0ELb0ELb1ELb0ELb0ELb0ELb1ELb1ELb0ELb0ELb0EEENS1_21CollectiveEpilogueFwdINS6_IJSA_SC_SB_EEES9_SE_SG_Li256ELb1ELb0ELb0ELb0EEENS1_36VarlenDynamicPersistentTileSchedulerILi128ELi112ELi256ELi32ELb0ELb0ELb1ELb0ELb1ELb1EEEEEEEEEvNT_6ParamsE:
[----:B------:R-:W-:Y:S01]  /*0000*/  LDC R1, c[0x0][0x37c] ;  /* 0x0000df00ff017b82 */ /* 0x000fe20000000800 */
[----:B------:R-:W-:Y:S05]  /*0010*/  EXIT ;  /* 0x000000000000794d */ /* 0x000fea0003800000 */
.L_x_2:
        /* <DEDUP_REMOVED lines=14> */
.L_x_12:


//--------------------- .text._ZN7cutlass13device_kernelIN5flash11enable_sm90INS1_16FlashAttnFwdSm90INS1_25CollectiveMainloopFwdSm90ILi2EN4cute5tupleIJNS5_1CILi1EEES8_S8_EEENS6_IJNS7_ILi128EEENS7_ILi112EEENS7_ILi192EEEEEELi192ENS_6half_tEfNS_4arch4Sm90ELb0ELb0ELb0ELb1ELb0ELb1ELb0ELb1ELb1ELb0ELb0ELb0EEENS1_21CollectiveEpilogueFwdINS6_IJSA_SC_SB_EEES9_SE_SG_Li256ELb1ELb0ELb0ELb0EEENS1_36VarlenDynamicPersistentTileSchedulerILi128ELi112ELi256ELi32ELb0ELb0ELb1ELb0ELb1ELb1EEEEEEEEEvNT_6ParamsE --------------------------
	.section	.text._ZN7cutlass13device_kernelIN5flash11enable_sm90INS1_16FlashAttnFwdSm90INS1_25CollectiveMainloopFwdSm90ILi2EN4cute5tupleIJNS5_1CILi1EEES8_S8_EEENS6_IJNS7_ILi128EEENS7_ILi112EEENS7_ILi192EEEEEELi192ENS_6half_tEfNS_4arch4Sm90ELb0ELb0ELb0ELb1ELb0ELb1ELb0ELb1ELb1ELb0ELb0ELb0EEENS1_21CollectiveEpilogueFwdINS6_IJSA_SC_SB_EEES9_SE_SG_Li256ELb1ELb0ELb0ELb0EEENS1_36VarlenDynamicPersistentTileSchedulerILi128ELi112ELi256ELi32ELb0ELb0ELb1ELb0ELb1ELb1EEEEEEEEEvNT_6ParamsE,"ax",@progbits
	.align	128
.text._ZN7cutlass13device_kernelIN5flash11enable_sm90INS1_16FlashAttnFwdSm90INS1_25CollectiveMainloopFwdSm90ILi2EN4cute5tupleIJNS5_1CILi1EEES8_S8_EEENS6_IJNS7_ILi128EEENS7_ILi112EEENS7_ILi192EEEEEELi192ENS_6half_tEfNS_4arch4Sm90ELb0ELb0ELb0ELb1ELb0ELb1ELb0ELb1ELb1ELb0ELb0ELb0EEENS1_21CollectiveEpilogueFwdINS6_IJSA_SC_SB_EEES9_SE_SG_Li256ELb1ELb0ELb0ELb0EEENS1_36VarlenDynamicPersistentTileSchedulerILi128ELi112ELi256ELi32ELb0ELb0ELb1ELb0ELb1ELb1EEEEEEEEEvNT_6ParamsE:
        .type           _ZN7cutlass13device_kernelIN5flash11enable_sm90INS1_16FlashAttnFwdSm90INS1_25CollectiveMainloopFwdSm90ILi2EN4cute5tupleIJNS5_1CILi1EEES8_S8_EEENS6_IJNS7_ILi128EEENS7_ILi112EEENS7_ILi192EEEEEELi192ENS_6half_tEfNS_4arch4Sm90ELb0ELb0ELb0ELb1ELb0ELb1ELb0ELb1ELb1ELb0ELb0ELb0EEENS1_21CollectiveEpilogueFwdINS6_IJSA_SC_SB_EEES9_SE_SG_Li256ELb1ELb0ELb0ELb0EEENS1_36VarlenDynamicPersistentTileSchedulerILi128ELi112ELi256ELi32ELb0ELb0ELb1ELb0ELb1ELb1EEEEEEEEEvNT_6ParamsE,@function
        .size           _ZN7cutlass13device_kernelIN5flash11enable_sm90INS1_16FlashAttnFwdSm90INS1_25CollectiveMainloopFwdSm90ILi2EN4cute5tupleIJNS5_1CILi1EEES8_S8_EEENS6_IJNS7_ILi128EEENS7_ILi112EEENS7_ILi192EEEEEELi192ENS_6half_tEfNS_4arch4Sm90ELb0ELb0ELb0ELb1ELb0ELb1ELb0ELb1ELb1ELb0ELb0ELb0EEENS1_21CollectiveEpilogueFwdINS6_IJSA_SC_SB_EEES9_SE_SG_Li256ELb1ELb0ELb0ELb0EEENS1_36VarlenDynamicPersistentTileSchedulerILi128ELi112ELi256ELi32ELb0ELb0ELb1ELb0ELb1ELb1EEEEEEEEEvNT_6ParamsE,(.L_x_13 - _ZN7cutlass13device_kernelIN5flash11enable_sm90INS1_16FlashAttnFwdSm90INS1_25CollectiveMainloopFwdSm90ILi2EN4cute5tupleIJNS5_1CILi1EEES8_S8_EEENS6_IJNS7_ILi128EEENS7_ILi112EEENS7_ILi192EEEEEELi192ENS_6half_tEfNS_4arch4Sm90ELb0ELb0ELb0ELb1ELb0ELb1ELb0ELb1ELb1ELb0ELb0ELb0EEENS1_21CollectiveEpilogueFwdINS6_IJSA_SC_SB_EEES9_SE_SG_Li256ELb1ELb0ELb0ELb0EEENS1_36VarlenDynamicPersistentTileSchedulerILi128ELi112ELi256ELi32ELb0ELb0ELb1ELb0ELb1ELb1EEEEEEEEEvNT_6ParamsE)
        .other          _ZN7cutlass13device_kernelIN5flash11enable_sm90INS1_16FlashAttnFwdSm90INS1_25CollectiveMainloopFwdSm90ILi2EN4cute5tupleIJNS5_1CILi1EEES8_S8_EEENS6_IJNS7_ILi128EEENS7_ILi112EEENS7_ILi192EEEEEELi192ENS_6half_tEfNS_4arch4Sm90ELb0ELb0ELb0ELb1ELb0ELb1ELb0ELb1ELb1ELb0ELb0ELb0EEENS1_21CollectiveEpilogueFwdINS6_IJSA_SC_SB_EEES9_SE_SG_Li256ELb1ELb0ELb0ELb0EEENS1_36VarlenDynamicPersistentTileSchedulerILi128ELi112ELi256ELi32ELb0ELb0ELb1ELb0ELb1ELb1EEEEEEEEEvNT_6ParamsE,@"STO_CUDA_ENTRY STV_DEFAULT"
_ZN7cutlass13device_kernelIN5flash11enable_sm90INS1_16FlashAttnFwdSm90INS1_25CollectiveMainloopFwdSm90ILi2EN4cute5tupleIJNS5_1CILi1EEES8_S8_EEENS6_IJNS7_ILi128EEENS7_ILi112EEENS7_ILi192EEEEEELi192ENS_6half_tEfNS_4arch4Sm90ELb0ELb0ELb0ELb1ELb0ELb1ELb0ELb1ELb1ELb0ELb0ELb0EEENS1_21CollectiveEpilogueFwdINS6_IJSA_SC_SB_EEES9_SE_SG_Li256ELb1ELb0ELb0ELb0EEENS1_36VarlenDynamicPersistentTileSchedulerILi128ELi112ELi256ELi32ELb0ELb0ELb1ELb0ELb1ELb1EEEEEEEEEvNT_6ParamsE:
[----:B------:R-:W-:Y:S01]  /*0000*/  LDC R1, c[0x0][0x37c] ;  /* 0x0000df00ff017b82 */ /* 0x000fe20000000800 */
[----:B------:R-:W-:Y:S05]  /*0010*/  EXIT ;  /* 0x000000000000794d */ /* 0x000fea0003800000 */
.L_x_3:
        /* <DEDUP_REMOVED lines=14> */
.L_x_13:


//--------------------- .text._ZN7cutlass13device_kernelIN5flash11enable_sm90INS1_16FlashAttnFwdSm90INS1_25CollectiveMainloopFwdSm90ILi2EN4cute5tupleIJNS5_1CILi1EEES8_S8_EEENS6_IJNS7_ILi128EEENS7_ILi96EEENS7_ILi192EEEEEELi192ENS_6half_tEfNS_4arch4Sm90ELb0ELb1ELb0ELb0ELb0ELb0ELb0ELb1ELb1ELb0ELb0ELb0EEENS1_21CollectiveEpilogueFwdINS6_IJSA_SC_SB_EEES9_SE_SG_Li256ELb0ELb0ELb0ELb0EEENS1_30DynamicPersistentTileSchedulerILi256ELi32ELb0ELb0ELb1EEEEEEEEEvNT_6ParamsE --------------------------
	.section	.text._ZN7cutlass13device_kernelIN5flash11enable_sm90INS1_16FlashAttnFwdSm90INS1_25CollectiveMainloopFwdSm90ILi2EN4cute5tupleIJNS5_1CILi1EEES8_S8_EEENS6_IJNS7_ILi128EEENS7_ILi96EEENS7_ILi192EEEEEELi192ENS_6half_tEfNS_4arch4Sm90ELb0ELb1ELb0ELb0ELb0ELb0ELb0ELb1ELb1ELb0ELb0ELb0EEENS1_21CollectiveEpilogueFwdINS6_IJSA_SC_SB_EEES9_SE_SG_Li256ELb0ELb0ELb0ELb0EEENS1_30DynamicPersistentTileSchedulerILi256ELi32ELb0ELb0ELb1EEEEEEEEEvNT_6ParamsE,"ax",@progbits
	.align	128
.text._ZN7cutlass13device_kernelIN5flash11enable_sm90INS1_16FlashAttnFwdSm90INS1_25CollectiveMainloopFwdSm90ILi2EN4cute5tupleIJNS5_1CILi1EEES8_S8_EEENS6_IJNS7_ILi128EEENS7_ILi96EEENS7_ILi192EEEEEELi192ENS_6half_tEfNS_4arch4Sm90ELb0ELb1ELb0ELb0ELb0ELb0ELb0ELb1ELb1ELb0ELb0ELb0EEENS1_21CollectiveEpilogueFwdINS6_IJSA_SC_SB_EEES9_SE_SG_Li256ELb0ELb0ELb0ELb0EEENS1_30DynamicPersistentTileSchedulerILi256ELi32ELb0ELb0ELb1EEEEEEEEEvNT_6ParamsE:
        .type           _ZN7cutlass13device_kernelIN5flash11enable_sm90INS1_16FlashAttnFwdSm90INS1_25CollectiveMainloopFwdSm90ILi2EN4cute5tupleIJNS5_1CILi1EEES8_S8_EEENS6_IJNS7_ILi128EEENS7_ILi96EEENS7_ILi192EEEEEELi192ENS_6half_tEfNS_4arch4Sm90ELb0ELb1ELb0ELb0ELb0ELb0ELb0ELb1ELb1ELb0ELb0ELb0EEENS1_21CollectiveEpilogueFwdINS6_IJSA_SC_SB_EEES9_SE_SG_Li256ELb0ELb0ELb0ELb0EEENS1_30DynamicPersistentTileSchedulerILi256ELi32ELb0ELb0ELb1EEEEEEEEEvNT_6ParamsE,@function
        .size           _ZN7cutlass13device_kernelIN5flash11enable_sm90INS1_16FlashAttnFwdSm90INS1_25CollectiveMainloopFwdSm90ILi2EN4cute5tupleIJNS5_1CILi1EEES8_S8_EEENS6_IJNS7_ILi128EEENS7_ILi96EEENS7_ILi192EEEEEELi192ENS_6half_tEfNS_4arch4Sm90ELb0ELb1ELb0ELb0ELb0ELb0ELb0ELb1ELb1ELb0ELb0ELb0EEENS1_21CollectiveEpilogueFwdINS6_IJSA_SC_SB_EEES9_SE_SG_Li256ELb0ELb0ELb0ELb0EEENS1_30DynamicPersistentTileSchedulerILi256ELi32ELb0ELb0ELb1EEEEEEEEEvNT_6ParamsE,(.L_x_14 - _ZN7cutlass13device_kernelIN5flash11enable_sm90INS1_16FlashAttnFwdSm90INS1_25CollectiveMainloopFwdSm90ILi2EN4cute5tupleIJNS5_1CILi1EEES8_S8_EEENS6_IJNS7_ILi128EEENS7_ILi96EEENS7_ILi192EEEEEELi192ENS_6half_tEfNS_4arch4Sm90ELb0ELb1ELb0ELb0ELb0ELb0ELb0ELb1ELb1ELb0ELb0ELb0EEENS1_21CollectiveEpilogueFwdINS6_IJSA_SC_SB_EEES9_SE_SG_Li256ELb0ELb0ELb0ELb0EEENS1_30DynamicPersistentTileSchedulerILi256ELi32ELb0ELb0ELb1EEEEEEEEEvNT_6ParamsE)
        .other          _ZN7cutlass13device_kernelIN5flash11enable_sm90INS1_16FlashAttnFwdSm90INS1_25CollectiveMainloopFwdSm90ILi2EN4cute5tupleIJNS5_1CILi1EEES8_S8_EEENS6_IJNS7_ILi128EEENS7_ILi96EEENS7_ILi192EEEEEELi192ENS_6half_tEfNS_4arch4Sm90ELb0ELb1ELb0ELb0ELb0ELb0ELb0ELb1ELb1ELb0ELb0ELb0EEENS1_21CollectiveEpilogueFwdINS6_IJSA_SC_SB_EEES9_SE_SG_Li256ELb0ELb0ELb0ELb0EEENS1_30DynamicPersistentTileSchedulerILi256ELi32ELb0ELb0ELb1EEEEEEEEEvNT_6ParamsE,@"STO_CUDA_ENTRY STV_DEFAULT"
_ZN7cutlass13device_kernelIN5flash11enable_sm90INS1_16FlashAttnFwdSm90INS1_25CollectiveMainloopFwdSm90ILi2EN4cute5tupleIJNS5_1CILi1EEES8_S8_EEENS6_IJNS7_ILi128EEENS7_ILi96EEENS7_ILi192EEEEEELi192ENS_6half_tEfNS_4arch4Sm90ELb0ELb1ELb0ELb0ELb0ELb0ELb0ELb1ELb1ELb0ELb0ELb0EEENS1_21CollectiveEpilogueFwdINS6_IJSA_SC_SB_EEES9_SE_SG_Li256ELb0ELb0ELb0ELb0EEENS1_30DynamicPersistentTileSchedulerILi256ELi32ELb0ELb0ELb1EEEEEEEEEvNT_6ParamsE:
[----:B------:R-:W-:Y:S01]  /*0000*/  LDC R1, c[0x0][0x37c] ;  /* 0x0000df00ff017b82 */ /* 0x000fe20000000800 */
[----:B------:R-:W-:Y:S05]  /*0010*/  EXIT ;  /* 0x000000000000794d */ /* 0x000fea0003800000 */
.L_x_4:
        /* <DEDUP_REMOVED lines=14> */
.L_x_14:


//--------------------- .text._ZN7cutlass13device_kernelIN5flash11enable_sm90INS1_16FlashAttnFwdSm90INS1_25CollectiveMainloopFwdSm90ILi2EN4cute5tupleIJNS5_1CILi1EEES8_S8_EEENS6_IJNS7_ILi128EEENS7_ILi96EEENS7_ILi192EEEEEELi192ENS_6half_tEfNS_4arch4Sm90ELb0ELb1ELb0ELb1ELb0ELb0ELb0ELb1ELb1ELb0ELb0ELb0EEENS1_21CollectiveEpilogueFwdINS6_IJSA_SC_SB_EEES9_SE_SG_Li256ELb1ELb0ELb0ELb0EEENS1_36VarlenDynamicPersistentTileSchedulerILi128ELi96ELi256ELi32ELb0ELb0ELb1ELb1ELb0ELb1EEEEEEEEEvNT_6ParamsE --------------------------
	.section	.text._ZN7cutlass13device_kernelIN5flash11enable_sm90INS1_16FlashAttnFwdSm90INS1_25CollectiveMainloopFwdSm90ILi2EN4cute5tupleIJNS5_1CILi1EEES8_S8_EEENS6_IJNS7_ILi128EEENS7_ILi96EEENS7_ILi192EEEEEELi192ENS_6half_tEfNS_4arch4Sm90ELb0ELb1ELb0ELb1ELb0ELb0ELb0ELb1ELb1ELb0ELb0ELb0EEENS1_21CollectiveEpilogueFwdINS6_IJSA_SC_SB_EEES9_SE_SG_Li256ELb1ELb0ELb0ELb0EEENS1_36VarlenDynamicPersistentTileSchedulerILi128ELi96ELi256ELi32ELb0ELb0ELb1ELb1ELb0ELb1EEEEEEEEEvNT_6ParamsE,"ax",@progbits
	.align	128
.text._ZN7cutlass13device_kernelIN5flash11enable_sm90INS1_16FlashAttnFwdSm90INS1_25CollectiveMainloopFwdSm90ILi2EN4cute5tupleIJNS5_1CILi1EEES8_S8_EEENS6_IJNS7_ILi128EEENS7_ILi96EEENS7_ILi192EEEEEELi192ENS_6half_tEfNS_4arch4Sm90ELb0ELb1ELb0ELb1ELb0ELb0ELb0ELb1ELb1ELb0ELb0ELb0EEENS1_21CollectiveEpilogueFwdINS6_IJSA_SC_SB_EEES9_SE_SG_Li256ELb1ELb0ELb0ELb0EEENS1_36VarlenDynamicPersistentTileSchedulerILi128ELi96ELi256ELi32ELb0ELb0ELb1ELb1ELb0ELb1EEEEEEEEEvNT_6ParamsE:
        .type           _ZN7cutlass13device_kernelIN5flash11enable_sm90INS1_16FlashAttnFwdSm90INS1_25CollectiveMainloopFwdSm90ILi2EN4cute5tupleIJNS5_1CILi1EEES8_S8_EEENS6_IJNS7_ILi128EEENS7_ILi96EEENS7_ILi192EEEEEELi192ENS_6half_tEfNS_4arch4Sm90ELb0ELb1ELb0ELb1ELb0ELb0ELb0ELb1ELb1ELb0ELb0ELb0EEENS1_21CollectiveEpilogueFwdINS6_IJSA_SC_SB_EEES9_SE_SG_Li256ELb1ELb0ELb0ELb0EEENS1_36VarlenDynamicPersistentTileSchedulerILi128ELi96ELi256ELi32ELb0ELb0ELb1ELb1ELb0ELb1EEEEEEEEEvNT_6ParamsE,@function
        .size           _ZN7cutlass13device_kernelIN5flash11enable_sm90INS1_16FlashAttnFwdSm90INS1_25CollectiveMainloopFwdSm90ILi2EN4cute5tupleIJNS5_1CILi1EEES8_S8_EEENS6_IJNS7_ILi128EEENS7_ILi96EEENS7_ILi192EEEEEELi192ENS_6half_tEfNS_4arch4Sm90ELb0ELb1ELb0ELb1ELb0ELb0ELb0ELb1ELb1ELb0ELb0ELb0EEENS1_21CollectiveEpilogueFwdINS6_IJSA_SC_SB_EEES9_SE_SG_Li256ELb1ELb0ELb0ELb0EEENS1_36VarlenDynamicPersistentTileSchedulerILi128ELi96ELi256ELi32ELb0ELb0ELb1ELb1ELb0ELb1EEEEEEEEEvNT_6ParamsE,(.L_x_15 - _ZN7cutlass13device_kernelIN5flash11enable_sm90INS1_16FlashAttnFwdSm90INS1_25CollectiveMainloopFwdSm90ILi2EN4cute5tupleIJNS5_1CILi1EEES8_S8_EEENS6_IJNS7_ILi128EEENS7_ILi96EEENS7_ILi192EEEEEELi192ENS_6half_tEfNS_4arch4Sm90ELb0ELb1ELb0ELb1ELb0ELb0ELb0ELb1ELb1ELb0ELb0ELb0EEENS1_21CollectiveEpilogueFwdINS6_IJSA_SC_SB_EEES9_SE_SG_Li256ELb1ELb0ELb0ELb0EEENS1_36VarlenDynamicPersistentTileSchedulerILi128ELi96ELi256ELi32ELb0ELb0ELb1ELb1ELb0ELb1EEEEEEEEEvNT_6ParamsE)
        .other          _ZN7cutlass13device_kernelIN5flash11enable_sm90INS1_16FlashAttnFwdSm90INS1_25CollectiveMainloopFwdSm90ILi2EN4cute5tupleIJNS5_1CILi1EEES8_S8_EEENS6_IJNS7_ILi128EEENS7_ILi96EEENS7_ILi192EEEEEELi192ENS_6half_tEfNS_4arch4Sm90ELb0ELb1ELb0ELb1ELb0ELb0ELb0ELb1ELb1ELb0ELb0ELb0EEENS1_21CollectiveEpilogueFwdINS6_IJSA_SC_SB_EEES9_SE_SG_Li256ELb1ELb0ELb0ELb0EEENS1_36VarlenDynamicPersistentTileSchedulerILi128ELi96ELi256ELi32ELb0ELb0ELb1ELb1ELb0ELb1EEEEEEEEEvNT_6ParamsE,@"STO_CUDA_ENTRY STV_DEFAULT"
_ZN7cutlass13device_kernelIN5flash11enable_sm90INS1_16FlashAttnFwdSm90INS1_25CollectiveMainloopFwdSm90ILi2EN4cute5tupleIJNS5_1CILi1EEES8_S8_EEENS6_IJNS7_ILi128EEENS7_ILi96EEENS7_ILi192EEEEEELi192ENS_6half_tEfNS_4arch4Sm90ELb0ELb1ELb0ELb1ELb0ELb0ELb0ELb1ELb1ELb0ELb0ELb0EEENS1_21CollectiveEpilogueFwdINS6_IJSA_SC_SB_EEES9_SE_SG_Li256ELb1ELb0ELb0ELb0EEENS1_36VarlenDynamicPersistentTileSchedulerILi128ELi96ELi256ELi32ELb0ELb0ELb1ELb1ELb0ELb1EEEEEEEEEvNT_6ParamsE:
[----:B------:R-:W-:Y:S01]  /*0000*/  LDC R1, c[0x0][0x37c] ;  /* 0x0000df00ff017b82 */ /* 0x000fe20000000800 */
[----:B------:R-:W-:Y:S05]  /*0010*/  EXIT ;  /* 0x000000000000794d */ /* 0x000fea0003800000 */
.L_x_5:
        /* <DEDUP_REMOVED lines=14> */
.L_x_15:


//--------------------- .text._ZN7cutlass13device_kernelIN5flash11enable_sm90INS1_16FlashAttnFwdSm90INS1_25CollectiveMainloopFwdSm90ILi2EN4cute5tupleIJNS5_1CILi1EEES8_S8_EEENS6_IJNS7_ILi128EEENS7_ILi96EEENS7_ILi192EEEEEELi192ENS_6half_tEfNS_4arch4Sm90ELb0ELb1ELb0ELb1ELb0ELb1ELb0ELb1ELb1ELb0ELb0ELb0EEENS1_21CollectiveEpilogueFwdINS6_IJSA_SC_SB_EEES9_SE_SG_Li256ELb1ELb0ELb0ELb0EEENS1_36VarlenDynamicPersistentTileSchedulerILi128ELi96ELi256ELi32ELb0ELb0ELb1ELb1ELb0ELb1EEEEEEEEEvNT_6ParamsE --------------------------
	.section	.text._ZN7cutlass13device_kernelIN5flash11enable_sm90INS1_16FlashAttnFwdSm90INS1_25CollectiveMainloopFwdSm90ILi2EN4cute5tupleIJNS5_1CILi1EEES8_S8_EEENS6_IJNS7_ILi128EEENS7_ILi96EEENS7_ILi192EEEEEELi192ENS_6half_tEfNS_4arch4Sm90ELb0ELb1ELb0ELb1ELb0ELb1ELb0ELb1ELb1ELb0ELb0ELb0EEENS1_21CollectiveEpilogueFwdINS6_IJSA_SC_SB_EEES9_SE_SG_Li256ELb1ELb0ELb0ELb0EEENS1_36VarlenDynamicPersistentTileSchedulerILi128ELi96ELi256ELi32ELb0ELb0ELb1ELb1ELb0ELb1EEEEEEEEEvNT_6ParamsE,"ax",@progbits
	.align	128
.text._ZN7cutlass13device_kernelIN5flash11enable_sm90INS1_16FlashAttnFwdSm90INS1_25CollectiveMainloopFwdSm90ILi2EN4cute5tupleIJNS5_1CILi1EEES8_S8_EEENS6_IJNS7_ILi128EEENS7_ILi96EEENS7_ILi192EEEEEELi192ENS_6half_tEfNS_4arch4Sm90ELb0ELb1ELb0ELb1ELb0ELb1ELb0ELb1ELb1ELb0ELb0ELb0EEENS1_21CollectiveEpilogueFwdINS6_IJSA_SC_SB_EEES9_SE_SG_Li256ELb1ELb0ELb0ELb0EEENS1_36VarlenDynamicPersistentTileSchedulerILi128ELi96ELi256ELi32ELb0ELb0ELb1ELb1ELb0ELb1EEEEEEEEEvNT_6ParamsE:
        .type           _ZN7cutlass13device_kernelIN5flash11enable_sm90INS1_16FlashAttnFwdSm90INS1_25CollectiveMainloopFwdSm90ILi2EN4cute5tupleIJNS5_1CILi1EEES8_S8_EEENS6_IJNS7_ILi128EEENS7_ILi96EEENS7_ILi192EEEEEELi192ENS_6half_tEfNS_4arch4Sm90ELb0ELb1ELb0ELb1ELb0ELb1ELb0ELb1ELb1ELb0ELb0ELb0EEENS1_21CollectiveEpilogueFwdINS6_IJSA_SC_SB_EEES9_SE_SG_Li256ELb1ELb0ELb0ELb0EEENS1_36VarlenDynamicPersistentTileSchedulerILi128ELi96ELi256ELi32ELb0ELb0ELb1ELb1ELb0ELb1EEEEEEEEEvNT_6ParamsE,@function
        .size           _ZN7cutlass13device_kernelIN5flash11enable_sm90INS1_16FlashAttnFwdSm90INS1_25CollectiveMainloopFwdSm90ILi2EN4cute5tupleIJNS5_1CILi1EEES8_S8_EEENS6_IJNS7_ILi128EEENS7_ILi96EEENS7_ILi192EEEEEELi192ENS_6half_tEfNS_4arch4Sm90ELb0ELb1ELb0ELb1ELb0ELb1ELb0ELb1ELb1ELb0ELb0ELb0EEENS1_21CollectiveEpilogueFwdINS6_IJSA_SC_SB_EEES9_SE_SG_Li256ELb1ELb0ELb0ELb0EEENS1_36VarlenDynamicPersistentTileSchedulerILi128ELi96ELi256ELi32ELb0ELb0ELb1ELb1ELb0ELb1EEEEEEEEEvNT_6ParamsE,(.L_x_16 - _ZN7cutlass13device_kernelIN5flash11enable_sm90INS1_16FlashAttnFwdSm90INS1_25CollectiveMainloopFwdSm90ILi2EN4cute5tupleIJNS5_1CILi1EEES8_S8_EEENS6_IJNS7_ILi128EEENS7_ILi96EEENS7_ILi192EEEEEELi192ENS_6half_tEfNS_4arch4Sm90ELb0ELb1ELb0ELb1ELb0ELb1ELb0ELb1ELb1ELb0ELb0ELb0EEENS1_21CollectiveEpilogueFwdINS6_IJSA_SC_SB_EEES9_SE_SG_Li256ELb1ELb0ELb0ELb0EEENS1_36VarlenDynamicPersistentTileSchedulerILi128ELi96ELi256ELi32ELb0ELb0ELb1ELb1ELb0ELb1EEEEEEEEEvNT_6ParamsE)
        .other          _ZN7cutlass13device_kernelIN5flash11enable_sm90INS1_16FlashAttnFwdSm90INS1_25CollectiveMainloopFwdSm90ILi2EN4cute5tupleIJNS5_1CILi1EEES8_S8_EEENS6_IJNS7_ILi128EEENS7_ILi96EEENS7_ILi192EEEEEELi192ENS_6half_tEfNS_4arch4Sm90ELb0ELb1ELb0ELb1ELb0ELb1ELb0ELb1ELb1ELb0ELb0ELb0EEENS1_21CollectiveEpilogueFwdINS6_IJSA_SC_SB_EEES9_SE_SG_Li256ELb1ELb0ELb0ELb0EEENS1_36VarlenDynamicPersistentTileSchedulerILi128ELi96ELi256ELi32ELb0ELb0ELb1ELb1ELb0ELb1EEEEEEEEEvNT_6ParamsE,@"STO_CUDA_ENTRY STV_DEFAULT"
_ZN7cutlass13device_kernelIN5flash11enable_sm90INS1_16FlashAttnFwdSm90INS1_25CollectiveMainloopFwdSm90ILi2EN4cute5tupleIJNS5_1CILi1EEES8_S8_EEENS6_IJNS7_ILi128EEENS7_ILi96EEENS7_ILi192EEEEEELi192ENS_6half_tEfNS_4arch4Sm90ELb0ELb1ELb0ELb1ELb0ELb1ELb0ELb1ELb1ELb0ELb0ELb0EEENS1_21CollectiveEpilogueFwdINS6_IJSA_SC_SB_EEES9_SE_SG_Li256ELb1ELb0ELb0ELb0EEENS1_36VarlenDynamicPersistentTileSchedulerILi128ELi96ELi256ELi32ELb0ELb0ELb1ELb1ELb0ELb1EEEEEEEEEvNT_6ParamsE:
[----:B------:R-:W-:Y:S01]  /*0000*/  LDC R1, c[0x0][0x37c] ;  /* 0x0000df00ff017b82 */ /* 0x000fe20000000800 */
[----:B------:R-:W-:Y:S05]  /*0010*/  EXIT ;  /* 0x000000000000794d */ /* 0x000fea0003800000 */
.L_x_6:
        /* <DEDUP_REMOVED lines=14> */
.L_x_16:


//--------------------- .text._ZN7cutlass13device_kernelIN5flash11enable_sm90INS1_16FlashAttnFwdSm90INS1_25CollectiveMainloopFwdSm90ILi2EN4cute5tupleIJNS5_1CILi1EEES8_S8_EEENS6_IJNS7_ILi128EEENS7_ILi112EEENS7_ILi192EEEEEELi192ENS_6half_tEfNS_4arch4Sm90ELb1ELb0ELb0ELb0ELb0ELb0ELb0ELb1ELb1ELb0ELb0ELb0EEENS1_21CollectiveEpilogueFwdINS6_IJSA_SC_SB_EEES9_SE_SG_Li256ELb0ELb0ELb0ELb0EEENS1_30DynamicPersistentTileSchedulerILi256ELi32ELb0ELb0ELb1EEEEEEEEEvNT_6ParamsE --------------------------
	.section	.text._ZN7cutlass13device_kernelIN5flash11enable_sm90INS1_16FlashAttnFwdSm90INS1_25CollectiveMainloopFwdSm90ILi2EN4cute5tupleIJNS5_1CILi1EEES8_S8_EEENS6_IJNS7_ILi128EEENS7_ILi112EEENS7_ILi192EEEEEELi192ENS_6half_tEfNS_4arch4Sm90ELb1ELb0ELb0ELb0ELb0ELb0ELb0ELb1ELb1ELb0ELb0ELb0EEENS1_21CollectiveEpilogueFwdINS6_IJSA_SC_SB_EEES9_SE_SG_Li256ELb0ELb0ELb0ELb0EEENS1_30DynamicPersistentTileSchedulerILi256ELi32ELb0ELb0ELb1EEEEEEEEEvNT_6ParamsE,"ax",@progbits
	.align	128
.text._ZN7cutlass13device_kernelIN5flash11enable_sm90INS1_16FlashAttnFwdSm90INS1_25CollectiveMainloopFwdSm90ILi2EN4cute5tupleIJNS5_1CILi1EEES8_S8_EEENS6_IJNS7_ILi128EEENS7_ILi112EEENS7_ILi192EEEEEELi192ENS_6half_tEfNS_4arch4Sm90ELb1ELb0ELb0ELb0ELb0ELb0ELb0ELb1ELb1ELb0ELb0ELb0EEENS1_21CollectiveEpilogueFwdINS6_IJSA_SC_SB_EEES9_SE_SG_Li256ELb0ELb0ELb0ELb0EEENS1_30DynamicPersistentTileSchedulerILi256ELi32ELb0ELb0ELb1EEEEEEEEEvNT_6ParamsE:
        .type           _ZN7cutlass13device_kernelIN5flash11enable_sm90INS1_16FlashAttnFwdSm90INS1_25CollectiveMainloopFwdSm90ILi2EN4cute5tupleIJNS5_1CILi1EEES8_S8_EEENS6_IJNS7_ILi128EEENS7_ILi112EEENS7_ILi192EEEEEELi192ENS_6half_tEfNS_4arch4Sm90ELb1ELb0ELb0ELb0ELb0ELb0ELb0ELb1ELb1ELb0ELb0ELb0EEENS1_21CollectiveEpilogueFwdINS6_IJSA_SC_SB_EEES9_SE_SG_Li256ELb0ELb0ELb0ELb0EEENS1_30DynamicPersistentTileSchedulerILi256ELi32ELb0ELb0ELb1EEEEEEEEEvNT_6ParamsE,@function
        .size           _ZN7cutlass13device_kernelIN5flash11enable_sm90INS1_16FlashAttnFwdSm90INS1_25CollectiveMainloopFwdSm90ILi2EN4cute5tupleIJNS5_1CILi1EEES8_S8_EEENS6_IJNS7_ILi128EEENS7_ILi112EEENS7_ILi192EEEEEELi192ENS_6half_tEfNS_4arch4Sm90ELb1ELb0ELb0ELb0ELb0ELb0ELb0ELb1ELb1ELb0ELb0ELb0EEENS1_21CollectiveEpilogueFwdINS6_IJSA_SC_SB_EEES9_SE_SG_Li256ELb0ELb0ELb0ELb0EEENS1_30DynamicPersistentTileSchedulerILi256ELi32ELb0ELb0ELb1EEEEEEEEEvNT_6ParamsE,(.L_x_17 - _ZN7cutlass13device_kernelIN5flash11enable_sm90INS1_16FlashAttnFwdSm90INS1_25CollectiveMainloopFwdSm90ILi2EN4cute5tupleIJNS5_1CILi1EEES8_S8_EEENS6_IJNS7_ILi128EEENS7_ILi112EEENS7_ILi192EEEEEELi192ENS_6half_tEfNS_4arch4Sm90ELb1ELb0ELb0ELb0ELb0ELb0ELb0ELb1ELb1ELb0ELb0ELb0EEENS1_21CollectiveEpilogueFwdINS6_IJSA_SC_SB_EEES9_SE_SG_Li256ELb0ELb0ELb0ELb0EEENS1_30DynamicPersistentTileSchedulerILi256ELi32ELb0ELb0ELb1EEEEEEEEEvNT_6ParamsE)
        .other          _ZN7cutlass13device_kernelIN5flash11enable_sm90INS1_16FlashAttnFwdSm90INS1_25CollectiveMainloopFwdSm90ILi2EN4cute5tupleIJNS5_1CILi1EEES8_S8_EEENS6_IJNS7_ILi128EEENS7_ILi112EEENS7_ILi192EEEEEELi192ENS_6half_tEfNS_4arch4Sm90ELb1ELb0ELb0ELb0ELb0ELb0ELb0ELb1ELb1ELb0ELb0ELb0EEENS1_21CollectiveEpilogueFwdINS6_IJSA_SC_SB_EEES9_SE_SG_Li256ELb0ELb0ELb0ELb0EEENS1_30DynamicPersistentTileSchedulerILi256ELi32ELb0ELb0ELb1EEEEEEEEEvNT_6ParamsE,@"STO_CUDA_ENTRY STV_DEFAULT"
_ZN7cutlass13device_kernelIN5flash11enable_sm90INS1_16FlashAttnFwdSm90INS1_25CollectiveMainloopFwdSm90ILi2EN4cute5tupleIJNS5_1CILi1EEES8_S8_EEENS6_IJNS7_ILi128EEENS7_ILi112EEENS7_ILi192EEEEEELi192ENS_6half_tEfNS_4arch4Sm90ELb1ELb0ELb0ELb0ELb0ELb0ELb0ELb1ELb1ELb0ELb0ELb0EEENS1_21CollectiveEpilogueFwdINS6_IJSA_SC_SB_EEES9_SE_SG_Li256ELb0ELb0ELb0ELb0EEENS1_30DynamicPersistentTileSchedulerILi256ELi32ELb0ELb0ELb1EEEEEEEEEvNT_6ParamsE:
[----:B------:R-:W-:Y:S01]  /*0000*/  LDC R1, c[0x0][0x37c] ;  /* 0x0000df00ff017b82 */ /* 0x000fe20000000800 */
[----:B------:R-:W-:Y:S05]  /*0010*/  EXIT ;  /* 0x000000000000794d */ /* 0x000fea0003800000 */
.L_x_7:
        /* <DEDUP_REMOVED lines=14> */
.L_x_17:


//--------------------- .text._ZN7cutlass13device_kernelIN5flash11enable_sm90INS1_16FlashAttnFwdSm90INS1_25CollectiveMainloopFwdSm90ILi2EN4cute5tupleIJNS5_1CILi1EEES8_S8_EEENS6_IJNS7_ILi128EEENS7_ILi112EEENS7_ILi192EEEEEELi192ENS_6half_tEfNS_4arch4Sm90ELb1ELb0ELb0ELb1ELb0ELb0ELb0ELb1ELb1ELb0ELb0ELb0EEENS1_21CollectiveEpilogueFwdINS6_IJSA_SC_SB_EEES9_SE_SG_Li256ELb1ELb0ELb0ELb0EEENS1_36VarlenDynamicPersistentTileSchedulerILi128ELi112ELi256ELi32ELb0ELb0ELb1ELb1ELb1ELb1EEEEEEEEEvNT_6ParamsE --------------------------
	.section	.text._ZN7cutlass13device_kernelIN5flash11enable_sm90INS1_16FlashAttnFwdSm90INS1_25CollectiveMainloopFwdSm90ILi2EN4cute5tupleIJNS5_1CILi1EEES8_S8_EEENS6_IJNS7_ILi128EEENS7_ILi112EEENS7_ILi192EEEEEELi192ENS_6half_tEfNS_4arch4Sm90ELb1ELb0ELb0ELb1ELb0ELb0ELb0ELb1ELb1ELb0ELb0ELb0EEENS1_21CollectiveEpilogueFwdINS6_IJSA_SC_SB_EEES9_SE_SG_Li256ELb1ELb0ELb0ELb0EEENS1_36VarlenDynamicPersistentTileSchedulerILi128ELi112ELi256ELi32ELb0ELb0ELb1ELb1ELb1ELb1EEEEEEEEEvNT_6ParamsE,"ax",@progbits
	.align	128
.text._ZN7cutlass13device_kernelIN5flash11enable_sm90INS1_16FlashAttnFwdSm90INS1_25CollectiveMainloopFwdSm90ILi2EN4cute5tupleIJNS5_1CILi1EEES8_S8_EEENS6_IJNS7_ILi128EEENS7_ILi112EEENS7_ILi192EEEEEELi192ENS_6half_tEfNS_4arch4Sm90ELb1ELb0ELb0ELb1ELb0ELb0ELb0ELb1ELb1ELb0ELb0ELb0EEENS1_21CollectiveEpilogueFwdINS6_IJSA_SC_SB_EEES9_SE_SG_Li256ELb1ELb0ELb0ELb0EEENS1_36VarlenDynamicPersistentTileSchedulerILi128ELi112ELi256ELi32ELb0ELb0ELb1ELb1ELb1ELb1EEEEEEEEEvNT_6ParamsE:
        .type           _ZN7cutlass13device_kernelIN5flash11enable_sm90INS1_16FlashAttnFwdSm90INS1_25CollectiveMainloopFwdSm90ILi2EN4cute5tupleIJNS5_1CILi1EEES8_S8_EEENS6_IJNS7_ILi128EEENS7_ILi112EEENS7_ILi192EEEEEELi192ENS_6half_tEfNS_4arch4Sm90ELb1ELb0ELb0ELb1ELb0ELb0ELb0ELb1ELb1ELb0ELb0ELb0EEENS1_21CollectiveEpilogueFwdINS6_IJSA_SC_SB_EEES9_SE_SG_Li256ELb1ELb0ELb0ELb0EEENS1_36VarlenDynamicPersistentTileSchedulerILi128ELi112ELi256ELi32ELb0ELb0ELb1ELb1ELb1ELb1EEEEEEEEEvNT_6ParamsE,@function
        .size           _ZN7cutlass13device_kernelIN5flash11enable_sm90INS1_16FlashAttnFwdSm90INS1_25CollectiveMainloopFwdSm90ILi2EN4cute5tupleIJNS5_1CILi1EEES8_S8_EEENS6_IJNS7_ILi128EEENS7_ILi112EEENS7_ILi192EEEEEELi192ENS_6half_tEfNS_4arch4Sm90ELb1ELb0ELb0ELb1ELb0ELb0ELb0ELb1ELb1ELb0ELb0ELb0EEENS1_21CollectiveEpilogueFwdINS6_IJSA_SC_SB_EEES9_SE_SG_Li256ELb1ELb0ELb0ELb0EEENS1_36VarlenDynamicPersistentTileSchedulerILi128ELi112ELi256ELi32ELb0ELb0ELb1ELb1ELb1ELb1EEEEEEEEEvNT_6ParamsE,(.L_x_18 - _ZN7cutlass13device_kernelIN5flash11enable_sm90INS1_16FlashAttnFwdSm90INS1_25CollectiveMainloopFwdSm90ILi2EN4cute5tupleIJNS5_1CILi1EEES8_S8_EEENS6_IJNS7_ILi128EEENS7_ILi112EEENS7_ILi192EEEEEELi192ENS_6half_tEfNS_4arch4Sm90ELb1ELb0ELb0ELb1ELb0ELb0ELb0ELb1ELb1ELb0ELb0ELb0EEENS1_21CollectiveEpilogueFwdINS6_IJSA_SC_SB_EEES9_SE_SG_Li256ELb1ELb0ELb0ELb0EEENS1_36VarlenDynamicPersistentTileSchedulerILi128ELi112ELi256ELi32ELb0ELb0ELb1ELb1ELb1ELb1EEEEEEEEEvNT_6ParamsE)
        .other          _ZN7cutlass13device_kernelIN5flash11enable_sm90INS1_16FlashAttnFwdSm90INS1_25CollectiveMainloopFwdSm90ILi2EN4cute5tupleIJNS5_1CILi1EEES8_S8_EEENS6_IJNS7_ILi128EEENS7_ILi112EEENS7_ILi192EEEEEELi192ENS_6half_tEfNS_4arch4Sm90ELb1ELb0ELb0ELb1ELb0ELb0ELb0ELb1ELb1ELb0ELb0ELb0EEENS1_21CollectiveEpilogueFwdINS6_IJSA_SC_SB_EEES9_SE_SG_Li256ELb1ELb0ELb0ELb0EEENS1_36VarlenDynamicPersistentTileSchedulerILi128ELi112ELi256ELi32ELb0ELb0ELb1ELb1ELb1ELb1EEEEEEEEEvNT_6ParamsE,@"STO_CUDA_ENTRY STV_DEFAULT"
_ZN7cutlass13device_kernelIN5flash11enable_sm90INS1_16FlashAttnFwdSm90INS1_25CollectiveMainloopFwdSm90ILi2EN4cute5tupleIJNS5_1CILi1EEES8_S8_EEENS6_IJNS7_ILi128EEENS7_ILi112EEENS7_ILi192EEEEEELi192ENS_6half_tEfNS_4arch4Sm90ELb1ELb0ELb0ELb1ELb0ELb0ELb0ELb1ELb1ELb0ELb0ELb0EEENS1_21CollectiveEpilogueFwdINS6_IJSA_SC_SB_EEES9_SE_SG_Li256ELb1ELb0ELb0ELb0EEENS1_36VarlenDynamicPersistentTileSchedulerILi128ELi112ELi256ELi32ELb0ELb0ELb1ELb1ELb1ELb1EEEEEEEEEvNT_6ParamsE:
[----:B------:R-:W-:Y:S01]  /*0000*/  LDC R1, c[0x0][0x37c] ;  /* 0x0000df00ff017b82 */ /* 0x000fe20000000800 */
[----:B------:R-:W-:Y:S05]  /*0010*/  EXIT ;  /* 0x000000000000794d */ /* 0x000fea0003800000 */
.L_x_8:
        /* <DEDUP_REMOVED lines=14> */
.L_x_18:


//--------------------- .text._ZN7cutlass13device_kernelIN5flash11enable_sm90INS1_16FlashAttnFwdSm90INS1_25CollectiveMainloopFwdSm90ILi2EN4cute5tupleIJNS5_1CILi1EEES8_S8_EEENS6_IJNS7_ILi128EEENS7_ILi112EEENS7_ILi192EEEEEELi192ENS_6half_tEfNS_4arch4Sm90ELb1ELb0ELb0ELb1ELb0ELb1ELb0ELb1ELb1ELb0ELb0ELb0EEENS1_21CollectiveEpilogueFwdINS6_IJSA_SC_SB_EEES9_SE_SG_Li256ELb1ELb0ELb0ELb0EEENS1_36VarlenDynamicPersistentTileSchedulerILi128ELi112ELi256ELi32ELb0ELb0ELb1ELb1ELb1ELb1EEEEEEEEEvNT_6ParamsE --------------------------
	.section	.text._ZN7cutlass13device_kernelIN5flash11enable_sm90INS1_16FlashAttnFwdSm90INS1_25CollectiveMainloopFwdSm90ILi2EN4cute5tupleIJNS5_1CILi1EEES8_S8_EEENS6_IJNS7_ILi128EEENS7_ILi112EEENS7_ILi192EEEEEELi192ENS_6half_tEfNS_4arch4Sm90ELb1ELb0ELb0ELb1ELb0ELb1ELb0ELb1ELb1ELb0ELb0ELb0EEENS1_21CollectiveEpilogueFwdINS6_IJSA_SC_SB_EEES9_SE_SG_Li256ELb1ELb0ELb0ELb0EEENS1_36VarlenDynamicPersistentTileSchedulerILi128ELi112ELi256ELi32ELb0ELb0ELb1ELb1ELb1ELb1EEEEEEEEEvNT_6ParamsE,"ax",@progbits
	.align	128
.text._ZN7cutlass13device_kernelIN5flash11enable_sm90INS1_16FlashAttnFwdSm90INS1_25CollectiveMainloopFwdSm90ILi2EN4cute5tupleIJNS5_1CILi1EEES8_S8_EEENS6_IJNS7_ILi128EEENS7_ILi112EEENS7_ILi192EEEEEELi192ENS_6half_tEfNS_4arch4Sm90ELb1ELb0ELb0ELb1ELb0ELb1ELb0ELb1ELb1ELb0ELb0ELb0EEENS1_21CollectiveEpilogueFwdINS6_IJSA_SC_SB_EEES9_SE_SG_Li256ELb1ELb0ELb0ELb0EEENS1_36VarlenDynamicPersistentTileSchedulerILi128ELi112ELi256ELi32ELb0ELb0ELb1ELb1ELb1ELb1EEEEEEEEEvNT_6ParamsE:
        .type           _ZN7cutlass13device_kernelIN5flash11enable_sm90INS1_16FlashAttnFwdSm90INS1_25CollectiveMainloopFwdSm90ILi2EN4cute5tupleIJNS5_1CILi1EEES8_S8_EEENS6_IJNS7_ILi128EEENS7_ILi112EEENS7_ILi192EEEEEELi192ENS_6half_tEfNS_4arch4Sm90ELb1ELb0ELb0ELb1ELb0ELb1ELb0ELb1ELb1ELb0ELb0ELb0EEENS1_21CollectiveEpilogueFwdINS6_IJSA_SC_SB_EEES9_SE_SG_Li256ELb1ELb0ELb0ELb0EEENS1_36VarlenDynamicPersistentTileSchedulerILi128ELi112ELi256ELi32ELb0ELb0ELb1ELb1ELb1ELb1EEEEEEEEEvNT_6ParamsE,@function
        .size           _ZN7cutlass13device_kernelIN5flash11enable_sm90INS1_16FlashAttnFwdSm90INS1_25CollectiveMainloopFwdSm90ILi2EN4cute5tupleIJNS5_1CILi1EEES8_S8_EEENS6_IJNS7_ILi128EEENS7_ILi112EEENS7_ILi192EEEEEELi192ENS_6half_tEfNS_4arch4Sm90ELb1ELb0ELb0ELb1ELb0ELb1ELb0ELb1ELb1ELb0ELb0ELb0EEENS1_21CollectiveEpilogueFwdINS6_IJSA_SC_SB_EEES9_SE_SG_Li256ELb1ELb0ELb0ELb0EEENS1_36VarlenDynamicPersistentTileSchedulerILi128ELi112ELi256ELi32ELb0ELb0ELb1ELb1ELb1ELb1EEEEEEEEEvNT_6ParamsE,(.L_x_19 - _ZN7cutlass13device_kernelIN5flash11enable_sm90INS1_16FlashAttnFwdSm90INS1_25CollectiveMainloopFwdSm90ILi2EN4cute5tupleIJNS5_1CILi1EEES8_S8_EEENS6_IJNS7_ILi128EEENS7_ILi112EEENS7_ILi192EEEEEELi192ENS_6half_tEfNS_4arch4Sm90ELb1ELb0ELb0ELb1ELb0ELb1ELb0ELb1ELb1ELb0ELb0ELb0EEENS1_21CollectiveEpilogueFwdINS6_IJSA_SC_SB_EEES9_SE_SG_Li256ELb1ELb0ELb0ELb0EEENS1_36VarlenDynamicPersistentTileSchedulerILi128ELi112ELi256ELi32ELb0ELb0ELb1ELb1ELb1ELb1EEEEEEEEEvNT_6ParamsE)
        .other          _ZN7cutlass13device_kernelIN5flash11enable_sm90INS1_16FlashAttnFwdSm90INS1_25CollectiveMainloopFwdSm90ILi2EN4cute5tupleIJNS5_1CILi1EEES8_S8_EEENS6_IJNS7_ILi128EEENS7_ILi112EEENS7_ILi192EEEEEELi192ENS_6half_tEfNS_4arch4Sm90ELb1ELb0ELb0ELb1ELb0ELb1ELb0ELb1ELb1ELb0ELb0ELb0EEENS1_21CollectiveEpilogueFwdINS6_IJSA_SC_SB_EEES9_SE_SG_Li256ELb1ELb0ELb0ELb0EEENS1_36VarlenDynamicPersistentTileSchedulerILi128ELi112ELi256ELi32ELb0ELb0ELb1ELb1ELb1ELb1EEEEEEEEEvNT_6ParamsE,@"STO_CUDA_ENTRY STV_DEFAULT"
_ZN7cutlass13device_kernelIN5flash11enable_sm90INS1_16FlashAttnFwdSm90INS1_25CollectiveMainloopFwdSm90ILi2EN4cute5tupleIJNS5_1CILi1EEES8_S8_EEENS6_IJNS7_ILi128EEENS7_ILi112EEENS7_ILi192EEEEEELi192ENS_6half_tEfNS_4arch4Sm90ELb1ELb0ELb0ELb1ELb0ELb1ELb0ELb1ELb1ELb0ELb0ELb0EEENS1_21CollectiveEpilogueFwdINS6_IJSA_SC_SB_EEES9_SE_SG_Li256ELb1ELb0ELb0ELb0EEENS1_36VarlenDynamicPersistentTileSchedulerILi128ELi112ELi256ELi32ELb0ELb0ELb1ELb1ELb1ELb1EEEEEEEEEvNT_6ParamsE:
[----:B------:R-:W-:Y:S01]  /*0000*/  LDC R1, c[0x0][0x37c] ;  /* 0x0000df00ff017b82 */ /* 0x000fe20000000800 */
[----:B------:R-:W-:Y:S05]  /*0010*/  EXIT ;  /* 0x000000000000794d */ /* 0x000fea0003800000 */
.L_x_9:
        /* <DEDUP_REMOVED lines=14> */
.L_x_19:


//--------------------- .nv.shared.reserved.0     --------------------------
	.section	.nv.shared.reserved.0,"aw",@nobits
	.weak		__nv_reservedSMEM_offset_0_alias
	.size		__nv_reservedSMEM_offset_0_alias, 0, 64
	.other		__nv_reservedSMEM_offset_0_alias,@"STO_CUDA_RESERVED_SHARED STV_DEFAULT"
__nv_reservedSMEM_offset_0_alias:
	.zero		0
	.zero		64


//--------------------- .nv.global                --------------------------
	.section	.nv.global,"aw",@nobits
.nv.global:
	.type		_ZN66_INTERNAL_37122d08_30_flash_fwd_hdim192_fp16_sm90_cu_9d2915ae_34924cute1_E,@object
	.size		_ZN66_INTERNAL_37122d08_30_flash_fwd_hdim192_fp16_sm90_cu_9d2915ae_34924cute1_E,(_ZN66_INTERNAL_37122d08_30_flash_fwd_hdim192_fp16_sm90_cu_9d2915ae_34924cuda3std3__45__cpo6cbeginE - _ZN66_INTERNAL_37122d08_30_flash_fwd_hdim192_fp16_sm90_cu_9d2915ae_34924cute1_E)
_ZN66_INTERNAL_37122d08_30_flash_fwd_hdim192_fp16_sm90_cu_9d2915ae_34924cute1_E:
	.zero		1
	.type		_ZN66_INTERNAL_37122d08_30_flash_fwd_hdim192_fp16_sm90_cu_9d2915ae_34924cuda3std3__45__cpo6cbeginE,@object
	.size		_ZN66_INTERNAL_37122d08_30_flash_fwd_hdim192_fp16_sm90_cu_9d2915ae_34924cuda3std3__45__cpo6cbeginE,(_ZN66_INTERNAL_37122d08_30_flash_fwd_hdim192_fp16_sm90_cu_9d2915ae_34924cuda3std3__48in_placeE - _ZN66_INTERNAL_37122d08_30_flash_fwd_hdim192_fp16_sm90_cu_9d2915ae_34924cuda3std3__45__cpo6cbeginE)
_ZN66_INTERNAL_37122d08_30_flash_fwd_hdim192_fp16_sm90_cu_9d2915ae_34924cuda3std3__45__cpo6cbeginE:
	.zero		1
	.type		_ZN66_INTERNAL_37122d08_30_flash_fwd_hdim192_fp16_sm90_cu_9d2915ae_34924cuda3std3__48in_placeE,@object
	.size		_ZN66_INTERNAL_37122d08_30_flash_fwd_hdim192_fp16_sm90_cu_9d2915ae_34924cuda3std3__48in_placeE,(_ZN66_INTERNAL_37122d08_30_flash_fwd_hdim192_fp16_sm90_cu_9d2915ae_34924cuda3std6ranges3__45__cpo9iter_moveE - _ZN66_INTERNAL_37122d08_30_flash_fwd_hdim192_fp16_sm90_cu_9d2915ae_34924cuda3std3__48in_placeE)
_ZN66_INTERNAL_37122d08_30_flash_fwd_hdim192_fp16_sm90_cu_9d2915ae_34924cuda3std3__48in_placeE:
	.zero		1
	.type		_ZN66_INTERNAL_37122d08_30_flash_fwd_hdim192_fp16_sm90_cu_9d2915ae_34924cuda3std6ranges3__45__cpo9iter_moveE,@object
	.size		_ZN66_INTERNAL_37122d08_30_flash_fwd_hdim192_fp16_sm90_cu_9d2915ae_34924cuda3std6ranges3__45__cpo9iter_moveE,(_ZN66_INTERNAL_37122d08_30_flash_fwd_hdim192_fp16_sm90_cu_9d2915ae_34924cuda3std3__45__cpo5beginE - _ZN66_INTERNAL_37122d08_30_flash_fwd_hdim192_fp16_sm90_cu_9d2915ae_34924cuda3std6ranges3__45__cpo9iter_moveE)
_ZN66_INTERNAL_37122d08_30_flash_fwd_hdim192_fp16_sm90_cu_9d2915ae_34924cuda3std6ranges3__45__cpo9iter_moveE:
	.zero		1
	.type		_ZN66_INTERNAL_37122d08_30_flash_fwd_hdim192_fp16_sm90_cu_9d2915ae_34924cuda3std3__45__cpo5beginE,@object
	.size		_ZN66_INTERNAL_37122d08_30_flash_fwd_hdim192_fp16_sm90_cu_9d2915ae_34924cuda3std3__45__cpo5beginE,(_ZN66_INTERNAL_37122d08_30_flash_fwd_hdim192_fp16_sm90_cu_9d2915ae_34924cuda3std3__468_GLOBAL__N__37122d08_30_flash_fwd_hdim192_fp16_sm90_cu_9d2915ae_34926ignoreE - _ZN66_INTERNAL_37122d08_30_flash_fwd_hdim192_fp16_sm90_cu_9d2915ae_34924cuda3std3__45__cpo5beginE)
_ZN66_INTERNAL_37122d08_30_flash_fwd_hdim192_fp16_sm90_cu_9d2915ae_34924cuda3std3__45__cpo5beginE:
	.zero		1
	.type		_ZN66_INTERNAL_37122d08_30_flash_fwd_hdim192_fp16_sm90_cu_9d2915ae_34924cuda3std3__468_GLOBAL__N__37122d08_30_flash_fwd_hdim192_fp16_sm90_cu_9d2915ae_34926ignoreE,@object
	.size		_ZN66_INTERNAL_37122d08_30_flash_fwd_hdim192_fp16_sm90_cu_9d2915ae_34924cuda3std3__468_GLOBAL__N__37122d08_30_flash_fwd_hdim192_fp16_sm90_cu_9d2915ae_34926ignoreE,(_ZN66_INTERNAL_37122d08_30_flash_fwd_hdim192_fp16_sm90_cu_9d2915ae_34924cute7productE - _ZN66_INTERNAL_37122d08_30_flash_fwd_hdim192_fp16_sm90_cu_9d2915ae_34924cuda3std3__468_GLOBAL__N__37122d08_30_flash_fwd_hdim192_fp16_sm90_cu_9d2915ae_34926ignoreE)
_ZN66_INTERNAL_37122d08_30_flash_fwd_hdim192_fp16_sm90_cu_9d2915ae_34924cuda3std3__468_GLOBAL__N__37122d08_30_flash_fwd_hdim192_fp16_sm90_cu_9d2915ae_34926ignoreE:
	.zero		1
	.type		_ZN66_INTERNAL_37122d08_30_flash_fwd_hdim192_fp16_sm90_cu_9d2915ae_34924cute7productE,@object
	.size		_ZN66_INTERNAL_37122d08_30_flash_fwd_hdim192_fp16_sm90_cu_9d2915ae_34924cute7productE,(_ZN66_INTERNAL_37122d08_30_flash_fwd_hdim192_fp16_sm90_cu_9d2915ae_34924cuda3std3__45__cpo3endE - _ZN66_INTERNAL_37122d08_30_flash_fwd_hdim192_fp16_sm90_cu_9d2915ae_34924cute7productE)
_ZN66_INTERNAL_37122d08_30_flash_fwd_hdim192_fp16_sm90_cu_9d2915ae_34924cute7productE:
	.zero		1
	.type		_ZN66_INTERNAL_37122d08_30_flash_fwd_hdim192_fp16_sm90_cu_9d2915ae_34924cuda3std3__45__cpo3endE,@object
	.size		_ZN66_INTERNAL_37122d08_30_flash_fwd_hdim192_fp16_sm90_cu_9d2915ae_34924cuda3std3__45__cpo3endE,(_ZN66_INTERNAL_37122d08_30_flash_fwd_hdim192_fp16_sm90_cu_9d2915ae_34924cuda3std3__419piecewise_constructE - _ZN66_INTERNAL_37122d08_30_flash_fwd_hdim192_fp16_sm90_cu_9d2915ae_34924cuda3std3__45__cpo3endE)
_ZN66_INTERNAL_37122d08_30_flash_fwd_hdim192_fp16_sm90_cu_9d2915ae_34924cuda3std3__45__cpo3endE:
	.zero		1
	.type		_ZN66_INTERNAL_37122d08_30_flash_fwd_hdim192_fp16_sm90_cu_9d2915ae_34924cuda3std3__419piecewise_constructE,@object
	.size		_ZN66_INTERNAL_37122d08_30_flash_fwd_hdim192_fp16_sm90_cu_9d2915ae_34924cuda3std3__419piecewise_constructE,(_ZN66_INTERNAL_37122d08_30_flash_fwd_hdim192_fp16_sm90_cu_9d2915ae_34924cuda3std3__45__cpo4cendE - _ZN66_INTERNAL_37122d08_30_flash_fwd_hdim192_fp16_sm90_cu_9d2915ae_34924cuda3std3__419piecewise_constructE)
_ZN66_INTERNAL_37122d08_30_flash_fwd_hdim192_fp16_sm90_cu_9d2915ae_34924cuda3std3__419piecewise_constructE:
	.zero		1
	.type		_ZN66_INTERNAL_37122d08_30_flash_fwd_hdim192_fp16_sm90_cu_9d2915ae_34924cuda3std3__45__cpo4cendE,@object
	.size		_ZN66_INTERNAL_37122d08_30_flash_fwd_hdim192_fp16_sm90_cu_9d2915ae_34924cuda3std3__45__cpo4cendE,(_ZN66_INTERNAL_37122d08_30_flash_fwd_hdim192_fp16_sm90_cu_9d2915ae_34924cuda3std6ranges3__45__cpo4swapE - _ZN66_INTERNAL_37122d08_30_flash_fwd_hdim192_fp16_sm90_cu_9d2915ae_34924cuda3std3__45__cpo4cendE)
_ZN66_INTERNAL_37122d08_30_flash_fwd_hdim192_fp16_sm90_cu_9d2915ae_34924cuda3std3__45__cpo4cendE:
	.zero		1
	.type		_ZN66_INTERNAL_37122d08_30_flash_fwd_hdim192_fp16_sm90_cu_9d2915ae_34924cuda3std6ranges3__45__cpo4swapE,@object
	.size		_ZN66_INTERNAL_37122d08_30_flash_fwd_hdim192_fp16_sm90_cu_9d2915ae_34924cuda3std6ranges3__45__cpo4swapE,(.L_7 - _ZN66_INTERNAL_37122d08_30_flash_fwd_hdim192_fp16_sm90_cu_9d2915ae_34924cuda3std6ranges3__45__cpo4swapE)
_ZN66_INTERNAL_37122d08_30_flash_fwd_hdim192_fp16_sm90_cu_9d2915ae_34924cuda3std6ranges3__45__cpo4swapE:
	.zero		1
.L_7:


//--------------------- .nv.constant0._ZN7cutlass13device_kernelIN5flash11enable_sm90INS1_16FlashAttnFwdSm90INS1_25CollectiveMainloopFwdSm90ILi2EN4cute5tupleIJNS5_1CILi1EEES8_S8_EEENS6_IJNS7_ILi128EEENS7_ILi112EEENS7_ILi192EEEEEELi192ENS_6half_tEfNS_4arch4Sm90ELb0ELb0ELb0ELb0ELb0ELb0ELb0ELb1ELb1ELb0ELb0ELb0EEENS1_21CollectiveEpilogueFwdINS6_IJSA_SC_SB_EEES9_SE_SG_Li256ELb0ELb0ELb0ELb0EEENS1_29StaticPersistentTileSchedulerILb0EEEEEEEEEvNT_6ParamsE --------------------------
	.section	.nv.constant0._ZN7cutlass13device_kernelIN5flash11enable_sm90INS1_16FlashAttnFwdSm90INS1_25CollectiveMainloopFwdSm90ILi2EN4cute5tupleIJNS5_1CILi1EEES8_S8_EEENS6_IJNS7_ILi128EEENS7_ILi112EEENS7_ILi192EEEEEELi192ENS_6half_tEfNS_4arch4Sm90ELb0ELb0ELb0ELb0ELb0ELb0ELb0ELb1ELb1ELb0ELb0ELb0EEENS1_21CollectiveEpilogueFwdINS6_IJSA_SC_SB_EEES9_SE_SG_Li256ELb0ELb0ELb0ELb0EEENS1_29StaticPersistentTileSchedulerILb0EEEEEEEEEvNT_6ParamsE,"a",@progbits
	.sectionflags	@""
	.align	4
.nv.constant0._ZN7cutlass13device_kernelIN5flash11enable_sm90INS1_16FlashAttnFwdSm90INS1_25CollectiveMainloopFwdSm90ILi2EN4cute5tupleIJNS5_1CILi1EEES8_S8_EEENS6_IJNS7_ILi128EEENS7_ILi112EEENS7_ILi192EEEEEELi192ENS_6half_tEfNS_4arch4Sm90ELb0ELb0ELb0ELb0ELb0ELb0ELb0ELb1ELb1ELb0ELb0ELb0EEENS1_21CollectiveEpilogueFwdINS6_IJSA_SC_SB_EEES9_SE_SG_Li256ELb0ELb0ELb0ELb0EEENS1_29StaticPersistentTileSchedulerILb0EEEEEEEEEvNT_6ParamsE:
	.zero		3840


//--------------------- .nv.constant0._ZN7cutlass13device_kernelIN5flash11enable_sm90INS1_16FlashAttnFwdSm90INS1_25CollectiveMainloopFwdSm90ILi2EN4cute5tupleIJNS5_1CILi2EEENS7_ILi1EEES9_EEENS6_IJNS7_ILi128EEENS7_ILi112EEENS7_ILi192EEEEEELi192ENS_6half_tEfNS_4arch4Sm90ELb0ELb0ELb0ELb0ELb0ELb0ELb0ELb1ELb1ELb0ELb0ELb0EEENS1_21CollectiveEpilogueFwdINS6_IJSB_SD_SC_EEESA_SF_SH_Li256ELb0ELb0ELb0ELb0EEENS1_29StaticPersistentTileSchedulerILb0EEEEEEEEEvNT_6ParamsE --------------------------
	.section	.nv.constant0._ZN7cutlass13device_kernelIN5flash11enable_sm90INS1_16FlashAttnFwdSm90INS1_25CollectiveMainloopFwdSm90ILi2EN4cute5tupleIJNS5_1CILi2EEENS7_ILi1EEES9_EEENS6_IJNS7_ILi128EEENS7_ILi112EEENS7_ILi192EEEEEELi192ENS_6half_tEfNS_4arch4Sm90ELb0ELb0ELb0ELb0ELb0ELb0ELb0ELb1ELb1ELb0ELb0ELb0EEENS1_21CollectiveEpilogueFwdINS6_IJSB_SD_SC_EEESA_SF_SH_Li256ELb0ELb0ELb0ELb0EEENS1_29StaticPersistentTileSchedulerILb0EEEEEEEEEvNT_6ParamsE,"a",@progbits
	.sectionflags	@""
	.align	4
.nv.constant0._ZN7cutlass13device_kernelIN5flash11enable_sm90INS1_16FlashAttnFwdSm90INS1_25CollectiveMainloopFwdSm90ILi2EN4cute5tupleIJNS5_1CILi2EEENS7_ILi1EEES9_EEENS6_IJNS7_ILi128EEENS7_ILi112EEENS7_ILi192EEEEEELi192ENS_6half_tEfNS_4arch4Sm90ELb0ELb0ELb0ELb0ELb0ELb0ELb0ELb1ELb1ELb0ELb0ELb0EEENS1_21CollectiveEpilogueFwdINS6_IJSB_SD_SC_EEESA_SF_SH_Li256ELb0ELb0ELb0ELb0EEENS1_29StaticPersistentTileSchedulerILb0EEEEEEEEEvNT_6ParamsE:
	.zero		3840


//--------------------- .nv.constant0._ZN7cutlass13device_kernelIN5flash11enable_sm90INS1_16FlashAttnFwdSm90INS1_25CollectiveMainloopFwdSm90ILi2EN4cute5tupleIJNS5_1CILi1EEES8_S8_EEENS6_IJNS7_ILi128EEENS7_ILi112EEENS7_ILi192EEEEEELi192ENS_6half_tEfNS_4arch4Sm90ELb0ELb0ELb0ELb1ELb0ELb0ELb0ELb1ELb1ELb0ELb0ELb0EEENS1_21CollectiveEpilogueFwdINS6_IJSA_SC_SB_EEES9_SE_SG_Li256ELb1ELb0ELb0ELb0EEENS1_36VarlenDynamicPersistentTileSchedulerILi128ELi112ELi256ELi32ELb0ELb0ELb1ELb0ELb1ELb1EEEEEEEEEvNT_6ParamsE --------------------------
	.section	.nv.constant0._ZN7cutlass13device_kernelIN5flash11enable_sm90INS1_16FlashAttnFwdSm90INS1_25CollectiveMainloopFwdSm90ILi2EN4cute5tupleIJNS5_1CILi1EEES8_S8_EEENS6_IJNS7_ILi128EEENS7_ILi112EEENS7_ILi192EEEEEELi192ENS_6half_tEfNS_4arch4Sm90ELb0ELb0ELb0ELb1ELb0ELb0ELb0ELb1ELb1ELb0ELb0ELb0EEENS1_21CollectiveEpilogueFwdINS6_IJSA_SC_SB_EEES9_SE_SG_Li256ELb1ELb0ELb0ELb0EEENS1_36VarlenDynamicPersistentTileSchedulerILi128ELi112ELi256ELi32ELb0ELb0ELb1ELb0ELb1ELb1EEEEEEEEEvNT_6ParamsE,"a",@progbits
	.sectionflags	@""
	.align	4
.nv.constant0._ZN7cutlass13device_kernelIN5flash11enable_sm90INS1_16FlashAttnFwdSm90INS1_25CollectiveMainloopFwdSm90ILi2EN4cute5tupleIJNS5_1CILi1EEES8_S8_EEENS6_IJNS7_ILi128EEENS7_ILi112EEENS7_ILi192EEEEEELi192ENS_6half_tEfNS_4arch4Sm90ELb0ELb0ELb0ELb1ELb0ELb0ELb0ELb1ELb1ELb0ELb0ELb0EEENS1_21CollectiveEpilogueFwdINS6_IJSA_SC_SB_EEES9_SE_SG_Li256ELb1ELb0ELb0ELb0EEENS1_36VarlenDynamicPersistentTileSchedulerILi128ELi112ELi256ELi32ELb0ELb0ELb1ELb0ELb1ELb1EEEEEEEEEvNT_6ParamsE:
	.zero		3456


//--------------------- .nv.constant0._ZN7cutlass13device_kernelIN5flash11enable_sm90INS1_16FlashAttnFwdSm90INS1_25CollectiveMainloopFwdSm90ILi2EN4cute5tupleIJNS5_1CILi1EEES8_S8_EEENS6_IJNS7_ILi128EEENS7_ILi112EEENS7_ILi192EEEEEELi192ENS_6half_tEfNS_4arch4Sm90ELb0ELb0ELb0ELb1ELb0ELb1ELb0ELb1ELb1ELb0ELb0ELb0EEENS1_21CollectiveEpilogueFwdINS6_IJSA_SC_SB_EEES9_SE_SG_Li256ELb1ELb0ELb0ELb0EEENS1_36VarlenDynamicPersistentTileSchedulerILi128ELi112ELi256ELi32ELb0ELb0ELb1ELb0ELb1ELb1EEEEEEEEEvNT_6ParamsE --------------------------
	.section	.nv.constant0._ZN7cutlass13device_kernelIN5flash11enable_sm90INS1_16FlashAttnFwdSm90INS1_25CollectiveMainloopFwdSm90ILi2EN4cute5tupleIJNS5_1CILi1EEES8_S8_EEENS6_IJNS7_ILi128EEENS7_ILi112EEENS7_ILi192EEEEEELi192ENS_6half_tEfNS_4arch4Sm90ELb0ELb0ELb0ELb1ELb0ELb1ELb0ELb1ELb1ELb0ELb0ELb0EEENS1_21CollectiveEpilogueFwdINS6_IJSA_SC_SB_EEES9_SE_SG_Li256ELb1ELb0ELb0ELb0EEENS1_36VarlenDynamicPersistentTileSchedulerILi128ELi112ELi256ELi32ELb0ELb0ELb1ELb0ELb1ELb1EEEEEEEEEvNT_6ParamsE,"a",@progbits
	.sectionflags	@""
	.align	4
.nv.constant0._ZN7cutlass13device_kernelIN5flash11enable_sm90INS1_16FlashAttnFwdSm90INS1_25CollectiveMainloopFwdSm90ILi2EN4cute5tupleIJNS5_1CILi1EEES8_S8_EEENS6_IJNS7_ILi128EEENS7_ILi112EEENS7_ILi192EEEEEELi192ENS_6half_tEfNS_4arch4Sm90ELb0ELb0ELb0ELb1ELb0ELb1ELb0ELb1ELb1ELb0ELb0ELb0EEENS1_21CollectiveEpilogueFwdINS6_IJSA_SC_SB_EEES9_SE_SG_Li256ELb1ELb0ELb0ELb0EEENS1_36VarlenDynamicPersistentTileSchedulerILi128ELi112ELi256ELi32ELb0ELb0ELb1ELb0ELb1ELb1EEEEEEEEEvNT_6ParamsE:
	.zero		3456


//--------------------- .nv.constant0._ZN7cutlass13device_kernelIN5flash11enable_sm90INS1_16FlashAttnFwdSm90INS1_25CollectiveMainloopFwdSm90ILi2EN4cute5tupleIJNS5_1CILi1EEES8_S8_EEENS6_IJNS7_ILi128EEENS7_ILi96EEENS7_ILi192EEEEEELi192ENS_6half_tEfNS_4arch4Sm90ELb0ELb1ELb0ELb0ELb0ELb0ELb0ELb1ELb1ELb0ELb0ELb0EEENS1_21CollectiveEpilogueFwdINS6_IJSA_SC_SB_EEES9_SE_SG_Li256ELb0ELb0ELb0ELb0EEENS1_30DynamicPersistentTileSchedulerILi256ELi32ELb0ELb0ELb1EEEEEEEEEvNT_6ParamsE --------------------------
	.section	.nv.constant0._ZN7cutlass13device_kernelIN5flash11enable_sm90INS1_16FlashAttnFwdSm90INS1_25CollectiveMainloopFwdSm90ILi2EN4cute5tupleIJNS5_1CILi1EEES8_S8_EEENS6_IJNS7_ILi128EEENS7_ILi96EEENS7_ILi192EEEEEELi192ENS_6half_tEfNS_4arch4Sm90ELb0ELb1ELb0ELb0ELb0ELb0ELb0ELb1ELb1ELb0ELb0ELb0EEENS1_21CollectiveEpilogueFwdINS6_IJSA_SC_SB_EEES9_SE_SG_Li256ELb0ELb0ELb0ELb0EEENS1_30DynamicPersistentTileSchedulerILi256ELi32ELb0ELb0ELb1EEEEEEEEEvNT_6ParamsE,"a",@progbits
	.sectionflags	@""
	.align	4
.nv.constant0._ZN7cutlass13device_kernelIN5flash11enable_sm90INS1_16FlashAttnFwdSm90INS1_25CollectiveMainloopFwdSm90ILi2EN4cute5tupleIJNS5_1CILi1EEES8_S8_EEENS6_IJNS7_ILi128EEENS7_ILi96EEENS7_ILi192EEEEEELi192ENS_6half_tEfNS_4arch4Sm90ELb0ELb1ELb0ELb0ELb0ELb0ELb0ELb1ELb1ELb0ELb0ELb0EEENS1_21CollectiveEpilogueFwdINS6_IJSA_SC_SB_EEES9_SE_SG_Li256ELb0ELb0ELb0ELb0EEENS1_30DynamicPersistentTileSchedulerILi256ELi32ELb0ELb0ELb1EEEEEEEEEvNT_6ParamsE:
	.zero		3840


//--------------------- .nv.constant0._ZN7cutlass13device_kernelIN5flash11enable_sm90INS1_16FlashAttnFwdSm90INS1_25CollectiveMainloopFwdSm90ILi2EN4cute5tupleIJNS5_1CILi1EEES8_S8_EEENS6_IJNS7_ILi128EEENS7_ILi96EEENS7_ILi192EEEEEELi192ENS_6half_tEfNS_4arch4Sm90ELb0ELb1ELb0ELb1ELb0ELb0ELb0ELb1ELb1ELb0ELb0ELb0EEENS1_21CollectiveEpilogueFwdINS6_IJSA_SC_SB_EEES9_SE_SG_Li256ELb1ELb0ELb0ELb0EEENS1_36VarlenDynamicPersistentTileSchedulerILi128ELi96ELi256ELi32ELb0ELb0ELb1ELb1ELb0ELb1EEEEEEEEEvNT_6ParamsE --------------------------
	.section	.nv.constant0._ZN7cutlass13device_kernelIN5flash11enable_sm90INS1_16FlashAttnFwdSm90INS1_25CollectiveMainloopFwdSm90ILi2EN4cute5tupleIJNS5_1CILi1EEES8_S8_EEENS6_IJNS7_ILi128EEENS7_ILi96EEENS7_ILi192EEEEEELi192ENS_6half_tEfNS_4arch4Sm90ELb0ELb1ELb0ELb1ELb0ELb0ELb0ELb1ELb1ELb0ELb0ELb0EEENS1_21CollectiveEpilogueFwdINS6_IJSA_SC_SB_EEES9_SE_SG_Li256ELb1ELb0ELb0ELb0EEENS1_36VarlenDynamicPersistentTileSchedulerILi128ELi96ELi256ELi32ELb0ELb0ELb1ELb1ELb0ELb1EEEEEEEEEvNT_6ParamsE,"a",@progbits
	.sectionflags	@""
	.align	4
.nv.constant0._ZN7cutlass13device_kernelIN5flash11enable_sm90INS1_16FlashAttnFwdSm90INS1_25CollectiveMainloopFwdSm90ILi2EN4cute5tupleIJNS5_1CILi1EEES8_S8_EEENS6_IJNS7_ILi128EEENS7_ILi96EEENS7_ILi192EEEEEELi192ENS_6half_tEfNS_4arch4Sm90ELb0ELb1ELb0ELb1ELb0ELb0ELb0ELb1ELb1ELb0ELb0ELb0EEENS1_21CollectiveEpilogueFwdINS6_IJSA_SC_SB_EEES9_SE_SG_Li256ELb1ELb0ELb0ELb0EEENS1_36VarlenDynamicPersistentTileSchedulerILi128ELi96ELi256ELi32ELb0ELb0ELb1ELb1ELb0ELb1EEEEEEEEEvNT_6ParamsE:
	.zero		3456


//--------------------- .nv.constant0._ZN7cutlass13device_kernelIN5flash11enable_sm90INS1_16FlashAttnFwdSm90INS1_25CollectiveMainloopFwdSm90ILi2EN4cute5tupleIJNS5_1CILi1EEES8_S8_EEENS6_IJNS7_ILi128EEENS7_ILi96EEENS7_ILi192EEEEEELi192ENS_6half_tEfNS_4arch4Sm90ELb0ELb1ELb0ELb1ELb0ELb1ELb0ELb1ELb1ELb0ELb0ELb0EEENS1_21CollectiveEpilogueFwdINS6_IJSA_SC_SB_EEES9_SE_SG_Li256ELb1ELb0ELb0ELb0EEENS1_36VarlenDynamicPersistentTileSchedulerILi128ELi96ELi256ELi32ELb0ELb0ELb1ELb1ELb0ELb1EEEEEEEEEvNT_6ParamsE --------------------------
	.section	.nv.constant0._ZN7cutlass13device_kernelIN5flash11enable_sm90INS1_16FlashAttnFwdSm90INS1_25CollectiveMainloopFwdSm90ILi2EN4cute5tupleIJNS5_1CILi1EEES8_S8_EEENS6_IJNS7_ILi128EEENS7_ILi96EEENS7_ILi192EEEEEELi192ENS_6half_tEfNS_4arch4Sm90ELb0ELb1ELb0ELb1ELb0ELb1ELb0ELb1ELb1ELb0ELb0ELb0EEENS1_21CollectiveEpilogueFwdINS6_IJSA_SC_SB_EEES9_SE_SG_Li256ELb1ELb0ELb0ELb0EEENS1_36VarlenDynamicPersistentTileSchedulerILi128ELi96ELi256ELi32ELb0ELb0ELb1ELb1ELb0ELb1EEEEEEEEEvNT_6ParamsE,"a",@progbits
	.sectionflags	@""
	.align	4
.nv.constant0._ZN7cutlass13device_kernelIN5flash11enable_sm90INS1_16FlashAttnFwdSm90INS1_25CollectiveMainloopFwdSm90ILi2EN4cute5tupleIJNS5_1CILi1EEES8_S8_EEENS6_IJNS7_ILi128EEENS7_ILi96EEENS7_ILi192EEEEEELi192ENS_6half_tEfNS_4arch4Sm90ELb0ELb1ELb0ELb1ELb0ELb1ELb0ELb1ELb1ELb0ELb0ELb0EEENS1_21CollectiveEpilogueFwdINS6_IJSA_SC_SB_EEES9_SE_SG_Li256ELb1ELb0ELb0ELb0EEENS1_36VarlenDynamicPersistentTileSchedulerILi128ELi96ELi256ELi32ELb0ELb0ELb1ELb1ELb0ELb1EEEEEEEEEvNT_6ParamsE:
	.zero		3456


//--------------------- .nv.constant0._ZN7cutlass13device_kernelIN5flash11enable_sm90INS1_16FlashAttnFwdSm90INS1_25CollectiveMainloopFwdSm90ILi2EN4cute5tupleIJNS5_1CILi1EEES8_S8_EEENS6_IJNS7_ILi128EEENS7_ILi112EEENS7_ILi192EEEEEELi192ENS_6half_tEfNS_4arch4Sm90ELb1ELb0ELb0ELb0ELb0ELb0ELb0ELb1ELb1ELb0ELb0ELb0EEENS1_21CollectiveEpilogueFwdINS6_IJSA_SC_SB_EEES9_SE_SG_Li256ELb0ELb0ELb0ELb0EEENS1_30DynamicPersistentTileSchedulerILi256ELi32ELb0ELb0ELb1EEEEEEEEEvNT_6ParamsE --------------------------
	.section	.nv.constant0._ZN7cutlass13device_kernelIN5flash11enable_sm90INS1_16FlashAttnFwdSm90INS1_25CollectiveMainloopFwdSm90ILi2EN4cute5tupleIJNS5_1CILi1EEES8_S8_EEENS6_IJNS7_ILi128EEENS7_ILi112EEENS7_ILi192EEEEEELi192ENS_6half_tEfNS_4arch4Sm90ELb1ELb0ELb0ELb0ELb0ELb0ELb0ELb1ELb1ELb0ELb0ELb0EEENS1_21CollectiveEpilogueFwdINS6_IJSA_SC_SB_EEES9_SE_SG_Li256ELb0ELb0ELb0ELb0EEENS1_30DynamicPersistentTileSchedulerILi256ELi32ELb0ELb0ELb1EEEEEEEEEvNT_6ParamsE,"a",@progbits
	.sectionflags	@""
	.align	4
.nv.constant0._ZN7cutlass13device_kernelIN5flash11enable_sm90INS1_16FlashAttnFwdSm90INS1_25CollectiveMainloopFwdSm90ILi2EN4cute5tupleIJNS5_1CILi1EEES8_S8_EEENS6_IJNS7_ILi128EEENS7_ILi112EEENS7_ILi192EEEEEELi192ENS_6half_tEfNS_4arch4Sm90ELb1ELb0ELb0ELb0ELb0ELb0ELb0ELb1ELb1ELb0ELb0ELb0EEENS1_21CollectiveEpilogueFwdINS6_IJSA_SC_SB_EEES9_SE_SG_Li256ELb0ELb0ELb0ELb0EEENS1_30DynamicPersistentTileSchedulerILi256ELi32ELb0ELb0ELb1EEEEEEEEEvNT_6ParamsE:
	.zero		3840


//--------------------- .nv.constant0._ZN7cutlass13device_kernelIN5flash11enable_sm90INS1_16FlashAttnFwdSm90INS1_25CollectiveMainloopFwdSm90ILi2EN4cute5tupleIJNS5_1CILi1EEES8_S8_EEENS6_IJNS7_ILi128EEENS7_ILi112EEENS7_ILi192EEEEEELi192ENS_6half_tEfNS_4arch4Sm90ELb1ELb0ELb0ELb1ELb0ELb0ELb0ELb1ELb1ELb0ELb0ELb0EEENS1_21CollectiveEpilogueFwdINS6_IJSA_SC_SB_EEES9_SE_SG_Li256ELb1ELb0ELb0ELb0EEENS1_36VarlenDynamicPersistentTileSchedulerILi128ELi112ELi256ELi32ELb0ELb0ELb1ELb1ELb1ELb1EEEEEEEEEvNT_6ParamsE --------------------------
	.section	.nv.constant0._ZN7cutlass13device_kernelIN5flash11enable_sm90INS1_16FlashAttnFwdSm90INS1_25CollectiveMainloopFwdSm90ILi2EN4cute5tupleIJNS5_1CILi1EEES8_S8_EEENS6_IJNS7_ILi128EEENS7_ILi112EEENS7_ILi192EEEEEELi192ENS_6half_tEfNS_4arch4Sm90ELb1ELb0ELb0ELb1ELb0ELb0ELb0ELb1ELb1ELb0ELb0ELb0EEENS1_21CollectiveEpilogueFwdINS6_IJSA_SC_SB_EEES9_SE_SG_Li256ELb1ELb0ELb0ELb0EEENS1_36VarlenDynamicPersistentTileSchedulerILi128ELi112ELi256ELi32ELb0ELb0ELb1ELb1ELb1ELb1EEEEEEEEEvNT_6ParamsE,"a",@progbits
	.sectionflags	@""
	.align	4
.nv.constant0._ZN7cutlass13device_kernelIN5flash11enable_sm90INS1_16FlashAttnFwdSm90INS1_25CollectiveMainloopFwdSm90ILi2EN4cute5tupleIJNS5_1CILi1EEES8_S8_EEENS6_IJNS7_ILi128EEENS7_ILi112EEENS7_ILi192EEEEEELi192ENS_6half_tEfNS_4arch4Sm90ELb1ELb0ELb0ELb1ELb0ELb0ELb0ELb1ELb1ELb0ELb0ELb0EEENS1_21CollectiveEpilogueFwdINS6_IJSA_SC_SB_EEES9_SE_SG_Li256ELb1ELb0ELb0ELb0EEENS1_36VarlenDynamicPersistentTileSchedulerILi128ELi112ELi256ELi32ELb0ELb0ELb1ELb1ELb1ELb1EEEEEEEEEvNT_6ParamsE:
	.zero		3456


//--------------------- .nv.constant0._ZN7cutlass13device_kernelIN5flash11enable_sm90INS1_16FlashAttnFwdSm90INS1_25CollectiveMainloopFwdSm90ILi2EN4cute5tupleIJNS5_1CILi1EEES8_S8_EEENS6_IJNS7_ILi128EEENS7_ILi112EEENS7_ILi192EEEEEELi192ENS_6half_tEfNS_4arch4Sm90ELb1ELb0ELb0ELb1ELb0ELb1ELb0ELb1ELb1ELb0ELb0ELb0EEENS1_21CollectiveEpilogueFwdINS6_IJSA_SC_SB_EEES9_SE_SG_Li256ELb1ELb0ELb0ELb0EEENS1_36VarlenDynamicPersistentTileSchedulerILi128ELi112ELi256ELi32ELb0ELb0ELb1ELb1ELb1ELb1EEEEEEEEEvNT_6ParamsE --------------------------
	.section	.nv.constant0._ZN7cutlass13device_kernelIN5flash11enable_sm90INS1_16FlashAttnFwdSm90INS1_25CollectiveMainloopFwdSm90ILi2EN4cute5tupleIJNS5_1CILi1EEES8_S8_EEENS6_IJNS7_ILi128EEENS7_ILi112EEENS7_ILi192EEEEEELi192ENS_6half_tEfNS_4arch4Sm90ELb1ELb0ELb0ELb1ELb0ELb1ELb0ELb1ELb1ELb0ELb0ELb0EEENS1_21CollectiveEpilogueFwdINS6_IJSA_SC_SB_EEES9_SE_SG_Li256ELb1ELb0ELb0ELb0EEENS1_36VarlenDynamicPersistentTileSchedulerILi128ELi112ELi256ELi32ELb0ELb0ELb1ELb1ELb1ELb1EEEEEEEEEvNT_6ParamsE,"a",@progbits
	.sectionflags	@""
	.align	4
.nv.constant0._ZN7cutlass13device_kernelIN5flash11enable_sm90INS1_16FlashAttnFwdSm90INS1_25CollectiveMainloopFwdSm90ILi2EN4cute5tupleIJNS5_1CILi1EEES8_S8_EEENS6_IJNS7_ILi128EEENS7_ILi112EEENS7_ILi192EEEEEELi192ENS_6half_tEfNS_4arch4Sm90ELb1ELb0ELb0ELb1ELb0ELb1ELb0ELb1ELb1ELb0ELb0ELb0EEENS1_21CollectiveEpilogueFwdINS6_IJSA_SC_SB_EEES9_SE_SG_Li256ELb1ELb0ELb0ELb0EEENS1_36VarlenDynamicPersistentTileSchedulerILi128ELi112ELi256ELi32ELb0ELb0ELb1ELb1ELb1ELb1EEEEEEEEEvNT_6ParamsE:
	.zero		3456


//--------------------- SYMBOLS --------------------------

	.type		.nv.reservedSmem.offset0,@object
	.size		.nv.reservedSmem.offset0,0x4
